	.target	sm_100

	.elftype	@"ET_EXEC"


//--------------------- .note.nv.tkinfo           --------------------------
	.section	.note.nv.tkinfo,"",@"SHT_NOTE"
	.sectionflags	@"SHF_NOTE_NV_TKINFO"
	.tkinfo
        /*0018*/ 	.word	0x00000081
        /*0030*/ 	.string	""
        /*0030*/ 	.string	"ptxas"
        /*0030*/ 	.string	"Cuda compilation tools, release 12.9, V12.9.86"
        /*0030*/ 	.string	"Build cuda_12.9.r12.9/compiler.36037853_0"
        /*0030*/ 	.string	"-regUsageLevel 10 -arch sm_100f -m 64 "



//--------------------- .note.nv.cuver            --------------------------
	.section	.note.nv.cuver,"",@"SHT_NOTE"
	.sectionflags	@"SHF_NOTE_NV_CUVER"
        /*0018*/ 	.short	0x0001
        /*001a*/ 	.short	0x0064
        /*001c*/ 	.short	0x0001
        /*001e*/ 	.short	0x0000
        /*0020*/ 	.short	0x0001
        /*0022*/ 	.short	0x0000


//--------------------- .nv.info                  --------------------------
	.section	.nv.info,"",@"SHT_CUDA_INFO"
	.align	4


	//----- nvinfo : EIATTR_REGCOUNT
	.align		4
        /*0000*/ 	.byte	0x04, 0x2f
        /*0002*/ 	.short	(.L_17 - .L_16)
	.align		4
.L_16:
        /*0004*/ 	.word	index@(_ZN9deep_gemm24sm100_fp8_gemm_1d1d_implILN4cute4UMMA5MajorE0ELS3_0ELj0ELj7168ELj2048ELj128ELj224ELj128ELj1ELj128ELj128ELj64ELj6ELj128ELj128ELj2ELb0ELj136ELNS_8GemmTypeE0ELb0EN7cutlass10bfloat16_tENS_16EpilogueIdentityEEEvPijjj14CUtensorMap_stS9_S9_S9_S9_)
        /*0008*/ 	.word	0x00000038


	//----- nvinfo : EIATTR_FRAME_SIZE
	.align		4
.L_17:
        /*000c*/ 	.byte	0x04, 0x11
        /*000e*/ 	.short	(.L_19 - .L_18)
	.align		4
.L_18:
        /*0010*/ 	.word	index@($__internal_3_$__cuda_sm20_div_u16)
        /*0014*/ 	.word	0x00000000


	//----- nvinfo : EIATTR_FRAME_SIZE
	.align		4
.L_19:
        /*0018*/ 	.byte	0x04, 0x11
        /*001a*/ 	.short	(.L_21 - .L_20)
	.align		4
.L_20:
        /*001c*/ 	.word	index@($__internal_2_$__cuda_sm10x_tcgen05_guardrail_trap_unallocated_columns_being_dealloced)
        /*0020*/ 	.word	0x00000000


	//----- nvinfo : EIATTR_FRAME_SIZE
	.align		4
.L_21:
        /*0024*/ 	.byte	0x04, 0x11
        /*0026*/ 	.short	(.L_23 - .L_22)
	.align		4
.L_22:
        /*0028*/ 	.word	index@($__internal_1_$__cuda_sm10x_tcgen05_guardrail_trap_phase_invalid_during_alloc)
        /*002c*/ 	.word	0x00000000


	//----- nvinfo : EIATTR_FRAME_SIZE
	.align		4
.L_23:
        /*0030*/ 	.byte	0x04, 0x11
        /*0032*/ 	.short	(.L_25 - .L_24)
	.align		4
.L_24:
        /*0034*/ 	.word	index@($__internal_0_$__cuda_sm10x_tcgen05_guardrail_trap_col_being_dealloced_not_returned_by_alloc)
        /*0038*/ 	.word	0x00000000


	//----- nvinfo : EIATTR_FRAME_SIZE
	.align		4
.L_25:
        /*003c*/ 	.byte	0x04, 0x11
        /*003e*/ 	.short	(.L_27 - .L_26)
	.align		4
.L_26:
        /*0040*/ 	.word	index@(_ZN9deep_gemm24sm100_fp8_gemm_1d1d_implILN4cute4UMMA5MajorE0ELS3_0ELj0ELj7168ELj2048ELj128ELj224ELj128ELj1ELj128ELj128ELj64ELj6ELj128ELj128ELj2ELb0ELj136ELNS_8GemmTypeE0ELb0EN7cutlass10bfloat16_tENS_16EpilogueIdentityEEEvPijjj14CUtensorMap_stS9_S9_S9_S9_)
        /*0044*/ 	.word	0x00000000


	//----- nvinfo : EIATTR_MIN_STACK_SIZE
	.align		4
.L_27:
        /*0048*/ 	.byte	0x04, 0x12
        /*004a*/ 	.short	(.L_29 - .L_28)
	.align		4
.L_28:
        /*004c*/ 	.word	index@(_ZN9deep_gemm24sm100_fp8_gemm_1d1d_implILN4cute4UMMA5MajorE0ELS3_0ELj0ELj7168ELj2048ELj128ELj224ELj128ELj1ELj128ELj128ELj64ELj6ELj128ELj128ELj2ELb0ELj136ELNS_8GemmTypeE0ELb0EN7cutlass10bfloat16_tENS_16EpilogueIdentityEEEvPijjj14CUtensorMap_stS9_S9_S9_S9_)
        /*0050*/ 	.word	0x00000000
.L_29:


//--------------------- .nv.info._ZN9deep_gemm24sm100_fp8_gemm_1d1d_implILN4cute4UMMA5MajorE0ELS3_0ELj0ELj7168ELj2048ELj128ELj224ELj128ELj1ELj128ELj128ELj64ELj6ELj128ELj128ELj2ELb0ELj136ELNS_8GemmTypeE0ELb0EN7cutlass10bfloat16_tENS_16EpilogueIdentityEEEvPijjj14CUtensorMap_stS9_S9_S9_S9_ --------------------------
	.section	.nv.info._ZN9deep_gemm24sm100_fp8_gemm_1d1d_implILN4cute4UMMA5MajorE0ELS3_0ELj0ELj7168ELj2048ELj128ELj224ELj128ELj1ELj128ELj128ELj64ELj6ELj128ELj128ELj2ELb0ELj136ELNS_8GemmTypeE0ELb0EN7cutlass10bfloat16_tENS_16EpilogueIdentityEEEvPijjj14CUtensorMap_stS9_S9_S9_S9_,"",@"SHT_CUDA_INFO"
	.sectionflags	@""
	.align	4


	//----- nvinfo : EIATTR_CUDA_API_VERSION
	.align		4
        /*0000*/ 	.byte	0x04, 0x37
        /*0002*/ 	.short	(.L_31 - .L_30)
.L_30:
        /*0004*/ 	.word	0x00000081


	//----- nvinfo : EIATTR_KPARAM_INFO
	.align		4
.L_31:
        /*0008*/ 	.byte	0x04, 0x17
        /*000a*/ 	.short	(.L_33 - .L_32)
.L_32:
        /*000c*/ 	.word	0x00000000
        /*0010*/ 	.short	0x0008
        /*0012*/ 	.short	0x0240
        /*0014*/ 	.byte	0x00, 0xf0, 0x01, 0x02


	//----- nvinfo : EIATTR_KPARAM_INFO
	.align		4
.L_33:
        /*0018*/ 	.byte	0x04, 0x17
        /*001a*/ 	.short	(.L_35 - .L_34)
.L_34:
        /*001c*/ 	.word	0x00000000
        /*0020*/ 	.short	0x0007
        /*0022*/ 	.short	0x01c0
        /*0024*/ 	.byte	0x00, 0xf0, 0x01, 0x02


	//----- nvinfo : EIATTR_KPARAM_INFO
	.align		4
.L_35:
        /*0028*/ 	.byte	0x04, 0x17
        /*002a*/ 	.short	(.L_37 - .L_36)
.L_36:
        /*002c*/ 	.word	0x00000000
        /*0030*/ 	.short	0x0006
        /*0032*/ 	.short	0x0140
        /*0034*/ 	.byte	0x00, 0xf0, 0x01, 0x02


	//----- nvinfo : EIATTR_KPARAM_INFO
	.align		4
.L_37:
        /*0038*/ 	.byte	0x04, 0x17
        /*003a*/ 	.short	(.L_39 - .L_38)
.L_38:
        /*003c*/ 	.word	0x00000000
        /*0040*/ 	.short	0x0005
        /*0042*/ 	.short	0x00c0
        /*0044*/ 	.byte	0x00, 0xf0, 0x01, 0x02


	//----- nvinfo : EIATTR_KPARAM_INFO
	.align		4
.L_39:
        /*0048*/ 	.byte	0x04, 0x17
        /*004a*/ 	.short	(.L_41 - .L_40)
.L_40:
        /*004c*/ 	.word	0x00000000
        /*0050*/ 	.short	0x0004
        /*0052*/ 	.short	0x0040
        /*0054*/ 	.byte	0x00, 0xf0, 0x01, 0x02


	//----- nvinfo : EIATTR_KPARAM_INFO
	.align		4
.L_41:
        /*0058*/ 	.byte	0x04, 0x17
        /*005a*/ 	.short	(.L_43 - .L_42)
.L_42:
        /*005c*/ 	.word	0x00000000
        /*0060*/ 	.short	0x0003
        /*0062*/ 	.short	0x0010
        /*0064*/ 	.byte	0x00, 0xf0, 0x11, 0x00


	//----- nvinfo : EIATTR_KPARAM_INFO
	.align		4
.L_43:
        /*0068*/ 	.byte	0x04, 0x17
        /*006a*/ 	.short	(.L_45 - .L_44)
.L_44:
        /*006c*/ 	.word	0x00000000
        /*0070*/ 	.short	0x0002
        /*0072*/ 	.short	0x000c
        /*0074*/ 	.byte	0x00, 0xf0, 0x11, 0x00


	//----- nvinfo : EIATTR_KPARAM_INFO
	.align		4
.L_45:
        /*0078*/ 	.byte	0x04, 0x17
        /*007a*/ 	.short	(.L_47 - .L_46)
.L_46:
        /*007c*/ 	.word	0x00000000
        /*0080*/ 	.short	0x0001
        /*0082*/ 	.short	0x0008
        /*0084*/ 	.byte	0x00, 0xf0, 0x11, 0x00


	//----- nvinfo : EIATTR_KPARAM_INFO
	.align		4
.L_47:
        /*0088*/ 	.byte	0x04, 0x17
        /*008a*/ 	.short	(.L_49 - .L_48)
.L_48:
        /*008c*/ 	.word	0x00000000
        /*0090*/ 	.short	0x0000
        /*0092*/ 	.short	0x0000
        /*0094*/ 	.byte	0x00, 0xf5, 0x21, 0x00


	//----- nvinfo : EIATTR_AT_ENTRY_FRAGMENTS
	.align		4
.L_49:
        /*0098*/ 	.byte	0x04, 0x4f
        /*009a*/ 	.short	(.L_51 - .L_50)


	//   ....[0]....
.L_50:
        /*009c*/ 	.word	0x00000004


	//   ....[1]....
        /*00a0*/ 	.word	0x00000005


	//----- nvinfo : EIATTR_RESERVED_SMEM_USED
	.align		4
.L_51:
        /*00a4*/ 	.byte	0x01, 0x41
	.zero		2


	//----- nvinfo : EIATTR_SPARSE_MMA_MASK
	.align		4
        /*00a8*/ 	.byte	0x03, 0x50
        /*00aa*/ 	.short	0x0000


	//----- nvinfo : EIATTR_TCGEN05_2CTA_USED
	.align		4
        /*00ac*/ 	.byte	0x01, 0x52
	.zero		2


	//----- nvinfo : EIATTR_MAXREG_COUNT
	.align		4
        /*00b0*/ 	.byte	0x03, 0x1b
        /*00b2*/ 	.short	0x00ff


	//----- nvinfo : EIATTR_NUM_BARRIERS
	.align		4
        /*00b4*/ 	.byte	0x02, 0x4c
        /*00b6*/ 	.byte	0x09
	.zero		1


	//----- nvinfo : EIATTR_INT_WARP_WIDE_INSTR_OFFSETS
	.align		4
        /*00b8*/ 	.byte	0x04, 0x31
        /*00ba*/ 	.short	(.L_53 - .L_52)


	//   ....[0]....
.L_52:
        /*00bc*/ 	.word	0x00006370


	//   ....[1]....
        /*00c0*/ 	.word	0x00006390


	//----- nvinfo : EIATTR_COOP_GROUP_MASK_REGIDS
	.align		4
.L_53:
        /*00c4*/ 	.byte	0x04, 0x29
        /*00c6*/ 	.short	(.L_55 - .L_54)


	//   ....[0]....
.L_54:
        /*00c8*/ 	.word	0xffffffff


	//   ....[1]....
        /*00cc*/ 	.word	0xffffffff


	//   ....[2]....
        /*00d0*/ 	.word	0xffffffff


	//   ....[3]....
        /*00d4*/ 	.word	0xffffffff


	//   ....[4]....
        /*00d8*/ 	.word	0xffffffff


	//   ....[5]....
        /*00dc*/ 	.word	0xffffffff


	//   ....[6]....
        /*00e0*/ 	.word	0xffffffff


	//   ....[7]....
        /*00e4*/ 	.word	0xffffffff


	//   ....[8]....
        /*00e8*/ 	.word	0xffffffff


	//   ....[9]....
        /*00ec*/ 	.word	0xffffffff


	//   ....[10]....
        /*00f0*/ 	.word	0xffffffff


	//   ....[11]....
        /*00f4*/ 	.word	0xffffffff


	//   ....[12]....
        /*00f8*/ 	.word	0xffffffff


	//   ....[13]....
        /*00fc*/ 	.word	0xffffffff


	//   ....[14]....
        /*0100*/ 	.word	0xffffffff


	//----- nvinfo : EIATTR_COOP_GROUP_INSTR_OFFSETS
	.align		4
.L_55:
        /*0104*/ 	.byte	0x04, 0x28
        /*0106*/ 	.short	(.L_57 - .L_56)


	//   ....[0]....
.L_56:
        /*0108*/ 	.word	0x00000030


	//   ....[1]....
        /*010c*/ 	.word	0x000004d0


	//   ....[2]....
        /*0110*/ 	.word	0x00000ae0


	//   ....[3]....
        /*0114*/ 	.word	0x00000b80


	//   ....[4]....
        /*0118*/ 	.word	0x00001000


	//   ....[5]....
        /*011c*/ 	.word	0x000010b0


	//   ....[6]....
        /*0120*/ 	.word	0x00001160


	//   ....[7]....
        /*0124*/ 	.word	0x000017c0


	//   ....[8]....
        /*0128*/ 	.word	0x000017e0


	//   ....[9]....
        /*012c*/ 	.word	0x00001800


	//   ....[10]....
        /*0130*/ 	.word	0x00001a60


	//   ....[11]....
        /*0134*/ 	.word	0x00001a90


	//   ....[12]....
        /*0138*/ 	.word	0x00001ab0


	//   ....[13]....
        /*013c*/ 	.word	0x00006290


	//   ....[14]....
        /*0140*/ 	.word	0x00006450


	//----- nvinfo : EIATTR_VRC_CTA_INIT_COUNT
	.align		4
.L_57:
        /*0144*/ 	.byte	0x02, 0x4a
        /*0146*/ 	.byte	0x80
	.zero		1


	//----- nvinfo : EIATTR_MBARRIER_INSTR_OFFSETS
	.align		4
        /*0148*/ 	.byte	0x04, 0x39
        /*014a*/ 	.short	(.L_59 - .L_58)


	//   ....[0]....
.L_58:
        /*014c*/ 	.word	0x00000330
        /*0150*/ 	.word	0x000000ff
        /*0154*/ 	.word	0x00033400
        /*0158*/ 	.short	0x0100
        /*015a*/ 	.byte	0x05
	.zero		1


	//   ....[1]....
        /*015c*/ 	.word	0x00000340
        /*0160*/ 	.word	0x000000ff
        /*0164*/ 	.word	0x00033430
        /*0168*/ 	.short	0x0100
        /*016a*/ 	.byte	0x05
	.zero		1


	//   ....[2]....
        /*016c*/ 	.word	0x00000350
        /*0170*/ 	.word	0x000000ff
        /*0174*/ 	.word	0x00033460
        /*0178*/ 	.short	0x0100
        /*017a*/ 	.byte	0x05
	.zero		1


	//   ....[3]....
        /*017c*/ 	.word	0x00000360
        /*0180*/ 	.word	0x000000ff
        /*0184*/ 	.word	0x00033408
        /*0188*/ 	.short	0x0100
        /*018a*/ 	.byte	0x05
	.zero		1


	//   ....[4]....
        /*018c*/ 	.word	0x00000370
        /*0190*/ 	.word	0x000000ff
        /*0194*/ 	.word	0x00033438
        /*0198*/ 	.short	0x0100
        /*019a*/ 	.byte	0x05
	.zero		1


	//   ....[5]....
        /*019c*/ 	.word	0x00000380
        /*01a0*/ 	.word	0x000000ff
        /*01a4*/ 	.word	0x00033468
        /*01a8*/ 	.short	0x0100
        /*01aa*/ 	.byte	0x05
	.zero		1


	//   ....[6]....
        /*01ac*/ 	.word	0x00000390
        /*01b0*/ 	.word	0x000000ff
        /*01b4*/ 	.word	0x00033410
        /*01b8*/ 	.short	0x0100
        /*01ba*/ 	.byte	0x05
	.zero		1


	//   ....[7]....
        /*01bc*/ 	.word	0x000003a0
        /*01c0*/ 	.word	0x000000ff
        /*01c4*/ 	.word	0x00033440
        /*01c8*/ 	.short	0x0100
        /*01ca*/ 	.byte	0x05
	.zero		1


	//   ....[8]....
        /*01cc*/ 	.word	0x000003b0
        /*01d0*/ 	.word	0x000000ff
        /*01d4*/ 	.word	0x00033470
        /*01d8*/ 	.short	0x0100
        /*01da*/ 	.byte	0x05
	.zero		1


	//   ....[9]....
        /*01dc*/ 	.word	0x000003c0
        /*01e0*/ 	.word	0x000000ff
        /*01e4*/ 	.word	0x00033418
        /*01e8*/ 	.short	0x0100
        /*01ea*/ 	.byte	0x05
	.zero		1


	//   ....[10]....
        /*01ec*/ 	.word	0x000003d0
        /*01f0*/ 	.word	0x000000ff
        /*01f4*/ 	.word	0x00033448
        /*01f8*/ 	.short	0x0100
        /*01fa*/ 	.byte	0x05
	.zero		1


	//   ....[11]....
        /*01fc*/ 	.word	0x000003e0
        /*0200*/ 	.word	0x000000ff
        /*0204*/ 	.word	0x00033478
        /*0208*/ 	.short	0x0100
        /*020a*/ 	.byte	0x05
	.zero		1


	//   ....[12]....
        /*020c*/ 	.word	0x000003f0
        /*0210*/ 	.word	0x000000ff
        /*0214*/ 	.word	0x00033420
        /*0218*/ 	.short	0x0100
        /*021a*/ 	.byte	0x05
	.zero		1


	//   ....[13]....
        /*021c*/ 	.word	0x00000400
        /*0220*/ 	.word	0x000000ff
        /*0224*/ 	.word	0x00033450
        /*0228*/ 	.short	0x0100
        /*022a*/ 	.byte	0x05
	.zero		1


	//   ....[14]....
        /*022c*/ 	.word	0x00000410
        /*0230*/ 	.word	0x000000ff
        /*0234*/ 	.word	0x00033480
        /*0238*/ 	.short	0x0100
        /*023a*/ 	.byte	0x05
	.zero		1


	//   ....[15]....
        /*023c*/ 	.word	0x00000420
        /*0240*/ 	.word	0x000000ff
        /*0244*/ 	.word	0x00033428
        /*0248*/ 	.short	0x0100
        /*024a*/ 	.byte	0x05
	.zero		1


	//   ....[16]....
        /*024c*/ 	.word	0x00000430
        /*0250*/ 	.word	0x000000ff
        /*0254*/ 	.word	0x00033458
        /*0258*/ 	.short	0x0100
        /*025a*/ 	.byte	0x05
	.zero		1


	//   ....[17]....
        /*025c*/ 	.word	0x00000440
        /*0260*/ 	.word	0x000000ff
        /*0264*/ 	.word	0x00033488
        /*0268*/ 	.short	0x0100
        /*026a*/ 	.byte	0x05
	.zero		1


	//   ....[18]....
        /*026c*/ 	.word	0x00000450
        /*0270*/ 	.word	0x000000ff
        /*0274*/ 	.word	0x00033490
        /*0278*/ 	.short	0x0100
        /*027a*/ 	.byte	0x05
	.zero		1


	//   ....[19]....
        /*027c*/ 	.word	0x00000460
        /*0280*/ 	.word	0x000000ff
        /*0284*/ 	.word	0x000334a0
        /*0288*/ 	.short	0x0100
        /*028a*/ 	.byte	0x05
	.zero		1


	//   ....[20]....
        /*028c*/ 	.word	0x00000470
        /*0290*/ 	.word	0x000000ff
        /*0294*/ 	.word	0x00033498
        /*0298*/ 	.short	0x0100
        /*029a*/ 	.byte	0x05
	.zero		1


	//   ....[21]....
        /*029c*/ 	.word	0x00000480
        /*02a0*/ 	.word	0x000000ff
        /*02a4*/ 	.word	0x000334a8
        /*02a8*/ 	.short	0x0100
        /*02aa*/ 	.byte	0x05
	.zero		1


	//   ....[22]....
        /*02ac*/ 	.word	0x00000750
        /*02b0*/ 	.word	0x0000000a
        /*02b4*/ 	.word	0x00000000
        /*02b8*/ 	.short	0x010a
        /*02ba*/ 	.byte	0xff
	.zero		1


	//   ....[23]....
        /*02bc*/ 	.word	0x00000770
        /*02c0*/ 	.word	0x0000000a
        /*02c4*/ 	.word	0x00000000
        /*02c8*/ 	.short	0x010a
        /*02ca*/ 	.byte	0xff
	.zero		1


	//   ....[24]....
        /*02cc*/ 	.word	0x00000950
        /*02d0*/ 	.word	0x00000006
        /*02d4*/ 	.word	0x00000000
        /*02d8*/ 	.short	0x010a
        /*02da*/ 	.byte	0xff
	.zero		1


	//   ....[25]....
        /*02dc*/ 	.word	0x00000970
        /*02e0*/ 	.word	0x00000006
        /*02e4*/ 	.word	0x00000000
        /*02e8*/ 	.short	0x010a
        /*02ea*/ 	.byte	0xff
	.zero		1


	//   ....[26]....
        /*02ec*/ 	.word	0x00000a60
        /*02f0*/ 	.word	0x00000006
        /*02f4*/ 	.word	0x00000000
        /*02f8*/ 	.short	0x0101
        /*02fa*/ 	.byte	0xff
	.zero		1


	//   ....[27]....
        /*02fc*/ 	.word	0x00000eb0
        /*0300*/ 	.word	0x00000002
        /*0304*/ 	.word	0x00033400
        /*0308*/ 	.short	0x010a
        /*030a*/ 	.byte	0xff
	.zero		1


	//   ....[28]....
        /*030c*/ 	.word	0x00001240
        /*0310*/ 	.word	0x00000002
        /*0314*/ 	.word	0x00000000
        /*0318*/ 	.short	0x0101
        /*031a*/ 	.byte	0xff
	.zero		1


	//   ....[29]....
        /*031c*/ 	.word	0x00001590
        /*0320*/ 	.word	0x00000003
        /*0324*/ 	.word	0x000334a0
        /*0328*/ 	.short	0x010a
        /*032a*/ 	.byte	0x09
	.zero		1


	//   ....[30]....
        /*032c*/ 	.word	0x00001650
        /*0330*/ 	.word	0x000000ff
        /*0334*/ 	.word	0x00033460
        /*0338*/ 	.short	0x010a
        /*033a*/ 	.byte	0x0e
	.zero		1


	//   ....[31]....
        /*033c*/ 	.word	0x00001a30
        /*0340*/ 	.word	0x000000ff
        /*0344*/ 	.word	0x00033460
        /*0348*/ 	.short	0x010a
        /*034a*/ 	.byte	0x0a
	.zero		1


	//   ....[32]....
        /*034c*/ 	.word	0x00001e60
        /*0350*/ 	.word	0x00000002
        /*0354*/ 	.word	0x000334a0
        /*0358*/ 	.short	0x010a
        /*035a*/ 	.byte	0xff
	.zero		1


	//   ....[33]....
        /*035c*/ 	.word	0x000020f0
        /*0360*/ 	.word	0x0000001a
        /*0364*/ 	.word	0x00000030
        /*0368*/ 	.short	0x010a
        /*036a*/ 	.byte	0xff
	.zero		1


	//   ....[34]....
        /*036c*/ 	.word	0x00002560
        /*0370*/ 	.word	0x0000001c
        /*0374*/ 	.word	0x00000030
        /*0378*/ 	.short	0x010a
        /*037a*/ 	.byte	0xff
	.zero		1


	//   ....[35]....
        /*037c*/ 	.word	0x00002760
        /*0380*/ 	.word	0x0000001a
        /*0384*/ 	.word	0x00000030
        /*0388*/ 	.short	0x010a
        /*038a*/ 	.byte	0xff
	.zero		1


	//   ....[36]....
        /*038c*/ 	.word	0x00002970
        /*0390*/ 	.word	0x0000001c
        /*0394*/ 	.word	0x00000030
        /*0398*/ 	.short	0x010a
        /*039a*/ 	.byte	0xff
	.zero		1


	//   ....[37]....
        /*039c*/ 	.word	0x00002b50
        /*03a0*/ 	.word	0x0000001a
        /*03a4*/ 	.word	0x00000030
        /*03a8*/ 	.short	0x010a
        /*03aa*/ 	.byte	0xff
	.zero		1


	//   ....[38]....
        /*03ac*/ 	.word	0x00002e90
        /*03b0*/ 	.word	0x0000001c
        /*03b4*/ 	.word	0x00000030
        /*03b8*/ 	.short	0x010a
        /*03ba*/ 	.byte	0xff
	.zero		1


	//   ....[39]....
        /*03bc*/ 	.word	0x00003080
        /*03c0*/ 	.word	0x0000001a
        /*03c4*/ 	.word	0x00000030
        /*03c8*/ 	.short	0x010a
        /*03ca*/ 	.byte	0xff
	.zero		1


	//   ....[40]....
        /*03cc*/ 	.word	0x00003290
        /*03d0*/ 	.word	0x0000001c
        /*03d4*/ 	.word	0x00000030
        /*03d8*/ 	.short	0x010a
        /*03da*/ 	.byte	0xff
	.zero		1


	//   ....[41]....
        /*03dc*/ 	.word	0x00003470
        /*03e0*/ 	.word	0x0000001a
        /*03e4*/ 	.word	0x00000030
        /*03e8*/ 	.short	0x010a
        /*03ea*/ 	.byte	0xff
	.zero		1


	//   ....[42]....
        /*03ec*/ 	.word	0x000037b0
        /*03f0*/ 	.word	0x0000001c
        /*03f4*/ 	.word	0x00000030
        /*03f8*/ 	.short	0x010a
        /*03fa*/ 	.byte	0xff
	.zero		1


	//   ....[43]....
        /*03fc*/ 	.word	0x000039a0
        /*0400*/ 	.word	0x0000001a
        /*0404*/ 	.word	0x00000030
        /*0408*/ 	.short	0x010a
        /*040a*/ 	.byte	0xff
	.zero		1


	//   ....[44]....
        /*040c*/ 	.word	0x00003bb0
        /*0410*/ 	.word	0x0000001c
        /*0414*/ 	.word	0x00000030
        /*0418*/ 	.short	0x010a
        /*041a*/ 	.byte	0xff
	.zero		1


	//   ....[45]....
        /*041c*/ 	.word	0x00003da0
        /*0420*/ 	.word	0x0000001a
        /*0424*/ 	.word	0x00000030
        /*0428*/ 	.short	0x010a
        /*042a*/ 	.byte	0xff
	.zero		1


	//   ....[46]....
        /*042c*/ 	.word	0x000040c0
        /*0430*/ 	.word	0x00000016
        /*0434*/ 	.word	0x00000030
        /*0438*/ 	.short	0x010a
        /*043a*/ 	.byte	0xff
	.zero		1


	//   ....[47]....
        /*043c*/ 	.word	0x000042d0
        /*0440*/ 	.word	0x00000018
        /*0444*/ 	.word	0x00000030
        /*0448*/ 	.short	0x010a
        /*044a*/ 	.byte	0xff
	.zero		1


	//   ....[48]....
        /*044c*/ 	.word	0x00004490
        /*0450*/ 	.word	0x00000004
        /*0454*/ 	.word	0x00000030
        /*0458*/ 	.short	0x010a
        /*045a*/ 	.byte	0xff
	.zero		1


	//   ....[49]....
        /*045c*/ 	.word	0x00004990
        /*0460*/ 	.word	0x00000003
        /*0464*/ 	.word	0x00033490
        /*0468*/ 	.short	0x010a
        /*046a*/ 	.byte	0xff
	.zero		1


	//   ....[50]....
        /*046c*/ 	.word	0x00006110
        /*0470*/ 	.word	0x00000003
        /*0474*/ 	.word	0x00000000
        /*0478*/ 	.short	0x0101
        /*047a*/ 	.byte	0xff
	.zero		1


	//   ....[51]....
        /*047c*/ 	.word	0x00006480
        /*0480*/ 	.word	0x0000000a
        /*0484*/ 	.word	0x00000000
        /*0488*/ 	.short	0x010a
        /*048a*/ 	.byte	0xff
	.zero		1


	//   ....[52]....
        /*048c*/ 	.word	0x000064e0
        /*0490*/ 	.word	0x00000006
        /*0494*/ 	.word	0x00000000
        /*0498*/ 	.short	0x010a
        /*049a*/ 	.byte	0xff
	.zero		1


	//   ....[53]....
        /*049c*/ 	.word	0x00006540
        /*04a0*/ 	.word	0x00000002
        /*04a4*/ 	.word	0x00033400
        /*04a8*/ 	.short	0x010a
        /*04aa*/ 	.byte	0xff
	.zero		1


	//   ....[54]....
        /*04ac*/ 	.word	0x000065c0
        /*04b0*/ 	.word	0x00000003
        /*04b4*/ 	.word	0x000334a0
        /*04b8*/ 	.short	0x010a
        /*04ba*/ 	.byte	0xff
	.zero		1


	//   ....[55]....
        /*04bc*/ 	.word	0x00006630
        /*04c0*/ 	.word	0x00000005
        /*04c4*/ 	.word	0x00033460
        /*04c8*/ 	.short	0x010a
        /*04ca*/ 	.byte	0xff
	.zero		1


	//   ....[56]....
        /*04cc*/ 	.word	0x000066a0
        /*04d0*/ 	.word	0x00000003
        /*04d4*/ 	.word	0x00033460
        /*04d8*/ 	.short	0x010a
        /*04da*/ 	.byte	0xff
	.zero		1


	//   ....[57]....
        /*04dc*/ 	.word	0x00006700
        /*04e0*/ 	.word	0x0000001a
        /*04e4*/ 	.word	0x00000030
        /*04e8*/ 	.short	0x010a
        /*04ea*/ 	.byte	0xff
	.zero		1


	//   ....[58]....
        /*04ec*/ 	.word	0x00006760
        /*04f0*/ 	.word	0x0000001c
        /*04f4*/ 	.word	0x00000030
        /*04f8*/ 	.short	0x010a
        /*04fa*/ 	.byte	0xff
	.zero		1


	//   ....[59]....
        /*04fc*/ 	.word	0x000067d0
        /*0500*/ 	.word	0x0000001a
        /*0504*/ 	.word	0x00000030
        /*0508*/ 	.short	0x010a
        /*050a*/ 	.byte	0xff
	.zero		1


	//   ....[60]....
        /*050c*/ 	.word	0x00006830
        /*0510*/ 	.word	0x0000001c
        /*0514*/ 	.word	0x00000030
        /*0518*/ 	.short	0x010a
        /*051a*/ 	.byte	0xff
	.zero		1


	//   ....[61]....
        /*051c*/ 	.word	0x000068a0
        /*0520*/ 	.word	0x0000001a
        /*0524*/ 	.word	0x00000030
        /*0528*/ 	.short	0x010a
        /*052a*/ 	.byte	0xff
	.zero		1


	//   ....[62]....
        /*052c*/ 	.word	0x00006900
        /*0530*/ 	.word	0x0000001c
        /*0534*/ 	.word	0x00000030
        /*0538*/ 	.short	0x010a
        /*053a*/ 	.byte	0xff
	.zero		1


	//   ....[63]....
        /*053c*/ 	.word	0x00006970
        /*0540*/ 	.word	0x0000001a
        /*0544*/ 	.word	0x00000030
        /*0548*/ 	.short	0x010a
        /*054a*/ 	.byte	0xff
	.zero		1


	//   ....[64]....
        /*054c*/ 	.word	0x000069d0
        /*0550*/ 	.word	0x0000001c
        /*0554*/ 	.word	0x00000030
        /*0558*/ 	.short	0x010a
        /*055a*/ 	.byte	0xff
	.zero		1


	//   ....[65]....
        /*055c*/ 	.word	0x00006a40
        /*0560*/ 	.word	0x0000001a
        /*0564*/ 	.word	0x00000030
        /*0568*/ 	.short	0x010a
        /*056a*/ 	.byte	0xff
	.zero		1


	//   ....[66]....
        /*056c*/ 	.word	0x00006aa0
        /*0570*/ 	.word	0x0000001c
        /*0574*/ 	.word	0x00000030
        /*0578*/ 	.short	0x010a
        /*057a*/ 	.byte	0xff
	.zero		1


	//   ....[67]....
        /*057c*/ 	.word	0x00006b10
        /*0580*/ 	.word	0x0000001a
        /*0584*/ 	.word	0x00000030
        /*0588*/ 	.short	0x010a
        /*058a*/ 	.byte	0xff
	.zero		1


	//   ....[68]....
        /*058c*/ 	.word	0x00006b70
        /*0590*/ 	.word	0x0000001c
        /*0594*/ 	.word	0x00000030
        /*0598*/ 	.short	0x010a
        /*059a*/ 	.byte	0xff
	.zero		1


	//   ....[69]....
        /*059c*/ 	.word	0x00006be0
        /*05a0*/ 	.word	0x0000001a
        /*05a4*/ 	.word	0x00000030
        /*05a8*/ 	.short	0x010a
        /*05aa*/ 	.byte	0xff
	.zero		1


	//   ....[70]....
        /*05ac*/ 	.word	0x00006c50
        /*05b0*/ 	.word	0x00000016
        /*05b4*/ 	.word	0x00000030
        /*05b8*/ 	.short	0x010a
        /*05ba*/ 	.byte	0xff
	.zero		1


	//   ....[71]....
        /*05bc*/ 	.word	0x00006cc0
        /*05c0*/ 	.word	0x00000018
        /*05c4*/ 	.word	0x00000030
        /*05c8*/ 	.short	0x010a
        /*05ca*/ 	.byte	0xff
	.zero		1


	//   ....[72]....
        /*05cc*/ 	.word	0x00006d30
        /*05d0*/ 	.word	0x00000004
        /*05d4*/ 	.word	0x00000030
        /*05d8*/ 	.short	0x010a
        /*05da*/ 	.byte	0xff
	.zero		1


	//   ....[73]....
        /*05dc*/ 	.word	0x00006d90
        /*05e0*/ 	.word	0x00000003
        /*05e4*/ 	.word	0x00033490
        /*05e8*/ 	.short	0x010a
        /*05ea*/ 	.byte	0xff
	.zero		1


	//----- nvinfo : EIATTR_NUM_MBARRIERS
	.align		4
.L_59:
        /*05ec*/ 	.byte	0x03, 0x38
        /*05ee*/ 	.short	0x0016


	//----- nvinfo : EIATTR_EXIT_INSTR_OFFSETS
	.align		4
        /*05f0*/ 	.byte	0x04, 0x1c
        /*05f2*/ 	.short	(.L_61 - .L_60)


	//   ....[0]....
.L_60:
        /*05f4*/ 	.word	0x00000cc0


	//   ....[1]....
        /*05f8*/ 	.word	0x000012a0


	//   ....[2]....
        /*05fc*/ 	.word	0x00001de0


	//   ....[3]....
        /*0600*/ 	.word	0x00001e90


	//   ....[4]....
        /*0604*/ 	.word	0x00001ef0


	//   ....[5]....
        /*0608*/ 	.word	0x00004660


	//   ....[6]....
        /*060c*/ 	.word	0x000046c0


	//   ....[7]....
        /*0610*/ 	.word	0x00006270


	//   ....[8]....
        /*0614*/ 	.word	0x00006460


	//----- nvinfo : EIATTR_MAX_THREADS
	.align		4
.L_61:
        /*0618*/ 	.byte	0x04, 0x05
        /*061a*/ 	.short	(.L_63 - .L_62)
.L_62:
        /*061c*/ 	.word	0x00000100
        /*0620*/ 	.word	0x00000001
        /*0624*/ 	.word	0x00000001


	//----- nvinfo : EIATTR_CRS_STACK_SIZE
	.align		4
.L_63:
        /*0628*/ 	.byte	0x04, 0x1e
        /*062a*/ 	.short	(.L_65 - .L_64)
.L_64:
        /*062c*/ 	.word	0x00000000


	//----- nvinfo : EIATTR_CBANK_PARAM_SIZE
	.align		4
.L_65:
        /*0630*/ 	.byte	0x03, 0x19
        /*0632*/ 	.short	0x02c0


	//----- nvinfo : EIATTR_PARAM_CBANK
	.align		4
        /*0634*/ 	.byte	0x04, 0x0a
        /*0636*/ 	.short	(.L_67 - .L_66)
	.align		4
.L_66:
        /*0638*/ 	.word	index@(.nv.constant0._ZN9deep_gemm24sm100_fp8_gemm_1d1d_implILN4cute4UMMA5MajorE0ELS3_0ELj0ELj7168ELj2048ELj128ELj224ELj128ELj1ELj128ELj128ELj64ELj6ELj128ELj128ELj2ELb0ELj136ELNS_8GemmTypeE0ELb0EN7cutlass10bfloat16_tENS_16EpilogueIdentityEEEvPijjj14CUtensorMap_stS9_S9_S9_S9_)
        /*063c*/ 	.short	0x0380
        /*063e*/ 	.short	0x02c0


	//----- nvinfo : EIATTR_SW_WAR
	.align		4
.L_67:
        /*0640*/ 	.byte	0x04, 0x36
        /*0642*/ 	.short	(.L_69 - .L_68)
.L_68:
        /*0644*/ 	.word	0x00000008
.L_69:


//--------------------- .nv.compat                --------------------------
	.section	.nv.compat,"",@"SHT_CUDA_COMPAT_INFO"
	.align	4
        /*0000*/ 	.byte	0x02, 0x02, 0x02, 0x00, 0x02, 0x05, 0x05, 0x00, 0x02, 0x03, 0x01, 0x00, 0x02, 0x06, 0x01, 0x00


//--------------------- .nv.callgraph             --------------------------
	.section	.nv.callgraph,"",@"SHT_CUDA_CALLGRAPH"
	.align	4
	.sectionentsize	8
	.align		4
        /*0000*/ 	.word	0x00000000
	.align		4
        /*0004*/ 	.word	0xffffffff
	.align		4
        /*0008*/ 	.word	0x00000000
	.align		4
        /*000c*/ 	.word	0xfffffffe
	.align		4
        /*0010*/ 	.word	0x00000000
	.align		4
        /*0014*/ 	.word	0xfffffffd
	.align		4
        /*0018*/ 	.word	0x00000000
	.align		4
        /*001c*/ 	.word	0xfffffffc


//--------------------- .nv.constant4             --------------------------
	.section	.nv.constant4,"a",@progbits
	.align	8
	.align		8
.nv.constant4:
        /*0000*/ 	.dword	_ZN47_INTERNAL_d8e6f157_9_kernel_cu_e392859b_28980674cuda3std3__45__cpo5beginE
	.align		8
        /*0008*/ 	.dword	_ZN47_INTERNAL_d8e6f157_9_kernel_cu_e392859b_28980674cuda3std3__45__cpo3endE
	.align		8
        /*0010*/ 	.dword	_ZN47_INTERNAL_d8e6f157_9_kernel_cu_e392859b_28980674cuda3std3__45__cpo6cbeginE
	.align		8
        /*0018*/ 	.dword	_ZN47_INTERNAL_d8e6f157_9_kernel_cu_e392859b_28980674cuda3std3__45__cpo4cendE
	.align		8
        /*0020*/ 	.dword	_ZN47_INTERNAL_d8e6f157_9_kernel_cu_e392859b_28980674cuda3std3__449_GLOBAL__N__d8e6f157_9_kernel_cu_e392859b_28980676ignoreE
	.align		8
        /*0028*/ 	.dword	_ZN47_INTERNAL_d8e6f157_9_kernel_cu_e392859b_28980674cuda3std3__419piecewise_constructE
	.align		8
        /*0030*/ 	.dword	_ZN47_INTERNAL_d8e6f157_9_kernel_cu_e392859b_28980674cuda3std3__48in_placeE
	.align		8
        /*0038*/ 	.dword	_ZN47_INTERNAL_d8e6f157_9_kernel_cu_e392859b_28980674cuda3std6ranges3__45__cpo4swapE
	.align		8
        /*0040*/ 	.dword	_ZN47_INTERNAL_d8e6f157_9_kernel_cu_e392859b_28980674cuda3std6ranges3__45__cpo9iter_moveE
	.align		8
        /*0048*/ 	.dword	_ZN47_INTERNAL_d8e6f157_9_kernel_cu_e392859b_28980674cute7productE
	.align		8
        /*0050*/ 	.dword	_ZN47_INTERNAL_d8e6f157_9_kernel_cu_e392859b_28980674cute1_E


//--------------------- .text._ZN9deep_gemm24sm100_fp8_gemm_1d1d_implILN4cute4UMMA5MajorE0ELS3_0ELj0ELj7168ELj2048ELj128ELj224ELj128ELj1ELj128ELj128ELj64ELj6ELj128ELj128ELj2ELb0ELj136ELNS_8GemmTypeE0ELb0EN7cutlass10bfloat16_tENS_16EpilogueIdentityEEEvPijjj14CUtensorMap_stS9_S9_S9_S9_ --------------------------
	.section	.text._ZN9deep_gemm24sm100_fp8_gemm_1d1d_implILN4cute4UMMA5MajorE0ELS3_0ELj0ELj7168ELj2048ELj128ELj224ELj128ELj1ELj128ELj128ELj64ELj6ELj128ELj128ELj2ELb0ELj136ELNS_8GemmTypeE0ELb0EN7cutlass10bfloat16_tENS_16EpilogueIdentityEEEvPijjj14CUtensorMap_stS9_S9_S9_S9_,"ax",@progbits
	.align	128
        .global         _ZN9deep_gemm24sm100_fp8_gemm_1d1d_implILN4cute4UMMA5MajorE0ELS3_0ELj0ELj7168ELj2048ELj128ELj224ELj128ELj1ELj128ELj128ELj64ELj6ELj128ELj128ELj2ELb0ELj136ELNS_8GemmTypeE0ELb0EN7cutlass10bfloat16_tENS_16EpilogueIdentityEEEvPijjj14CUtensorMap_stS9_S9_S9_S9_
        .type           _ZN9deep_gemm24sm100_fp8_gemm_1d1d_implILN4cute4UMMA5MajorE0ELS3_0ELj0ELj7168ELj2048ELj128ELj224ELj128ELj1ELj128ELj128ELj64ELj6ELj128ELj128ELj2ELb0ELj136ELNS_8GemmTypeE0ELb0EN7cutlass10bfloat16_tENS_16EpilogueIdentityEEEvPijjj14CUtensorMap_stS9_S9_S9_S9_,@function
        .size           _ZN9deep_gemm24sm100_fp8_gemm_1d1d_implILN4cute4UMMA5MajorE0ELS3_0ELj0ELj7168ELj2048ELj128ELj224ELj128ELj1ELj128ELj128ELj64ELj6ELj128ELj128ELj2ELb0ELj136ELNS_8GemmTypeE0ELb0EN7cutlass10bfloat16_tENS_16EpilogueIdentityEEEvPijjj14CUtensorMap_stS9_S9_S9_S9_,(.L_x_130 - _ZN9deep_gemm24sm100_fp8_gemm_1d1d_implILN4cute4UMMA5MajorE0ELS3_0ELj0ELj7168ELj2048ELj128ELj224ELj128ELj1ELj128ELj128ELj64ELj6ELj128ELj128ELj2ELb0ELj136ELNS_8GemmTypeE0ELb0EN7cutlass10bfloat16_tENS_16EpilogueIdentityEEEvPijjj14CUtensorMap_stS9_S9_S9_S9_)
        .other          _ZN9deep_gemm24sm100_fp8_gemm_1d1d_implILN4cute4UMMA5MajorE0ELS3_0ELj0ELj7168ELj2048ELj128ELj224ELj128ELj1ELj128ELj128ELj64ELj6ELj128ELj128ELj2ELb0ELj136ELNS_8GemmTypeE0ELb0EN7cutlass10bfloat16_tENS_16EpilogueIdentityEEEvPijjj14CUtensorMap_stS9_S9_S9_S9_,@"STO_CUDA_ENTRY STV_DEFAULT"
_ZN9deep_gemm24sm100_fp8_gemm_1d1d_implILN4cute4UMMA5MajorE0ELS3_0ELj0ELj7168ELj2048ELj128ELj224ELj128ELj1ELj128ELj128ELj64ELj6ELj128ELj128ELj2ELb0ELj136ELNS_8GemmTypeE0ELb0EN7cutlass10bfloat16_tENS_16EpilogueIdentityEEEvPijjj14CUtensorMap_stS9_S9_S9_S9_:
.text._ZN9deep_gemm24sm100_fp8_gemm_1d1d_implILN4cute4UMMA5MajorE0ELS3_0ELj0ELj7168ELj2048ELj128ELj224ELj128ELj1ELj128ELj128ELj64ELj6ELj128ELj128ELj2ELb0ELj136ELNS_8GemmTypeE0ELb0EN7cutlass10bfloat16_tENS_16EpilogueIdentityEEEvPijjj14CUtensorMap_stS9_S9_S9_S9_:
[----:B------:R-:W1:Y:S01]  /*0000*/  LDC R1, c[0x0][0x37c] ;  /* 0x0000df00ff017b82 */ /* 0x000e620000000800 */
[----:B------:R-:W2:Y:S02]  /*0010*/  S2R R0, SR_TID.X ;  /* 0x0000000000007919 */ /* 0x000ea40000002100 */
[----:B--2---:R-:W-:-:S05]  /*0020*/  SHF.R.U32.HI R0, RZ, 0x5, R0 ;  /* 0x00000005ff007819 */ /* 0x004fca0000011600 */
[----:B------:R-:W2:Y:S02]  /*0030*/  SHFL.IDX PT, R21, R0, RZ, 0x1f ;  /* 0x00001fff00157589 */ /* 0x000ea400000e0000 */
[----:B--2---:R-:W-:-:S13]  /*0040*/  ISETP.NE.AND P0, PT, R21, 0x2, PT ;  /* 0x000000021500780c */ /* 0x004fda0003f05270 */
[----:B-1----:R-:W-:Y:S05]  /*0050*/  @!P0 BRA `(.L_x_0) ;  /* 0x0000000400188947 */ /* 0x002fea0003800000 */
[----:B------:R-:W-:-:S13]  /*0060*/  ISETP.NE.AND P0, PT, R21, 0x1, PT ;  /* 0x000000011500780c */ /* 0x000fda0003f05270 */
[----:B------:R-:W-:Y:S05]  /*0070*/  @!P0 BRA `(.L_x_1) ;  /* 0x0000000000608947 */ /* 0x000fea0003800000 */
[----:B------:R-:W-:-:S13]  /*0080*/  ISETP.NE.AND P0, PT, R21, RZ, PT ;  /* 0x000000ff1500720c */ /* 0x000fda0003f05270 */
[----:B------:R-:W-:Y:S05]  /*0090*/  @P0 BRA `(.L_x_2) ;  /* 0x0000000800940947 */ /* 0x000fea0003800000 */
[----:B------:R-:W-:Y:S01]  /*00a0*/  ELECT P0, URZ, PT ;  /* 0x0000000000ff782f */ /* 0x000fe20003800000 */
[----:B------:R-:W-:-:S12]  /*00b0*/  BSSY.RECONVERGENT B0, `(.L_x_3) ;  /* 0x0000013000007945 */ /* 0x000fd80003800200 */
[----:B------:R-:W-:Y:S05]  /*00c0*/  @!P0 BRA `(.L_x_4) ;  /* 0x0000000000448947 */ /* 0x000fea0003800000 */
[----:B------:R-:W1:Y:S02]  /*00d0*/  LDCU.64 UR4, c[0x0][0x348] ;  /* 0x00006900ff0477ac */ /* 0x000e640008000a00 */
[----:B-1----:R-:W-:Y:S02]  /*00e0*/  UIADD3 UR12, UP4, UPT, UR4, 0x40, URZ ;  /* 0x00000040040c7890 */ /* 0x002fe4000ff9e0ff */
[----:B------:R-:W-:Y:S02]  /*00f0*/  UIADD3 UR10, UP3, UPT, UR4, 0xc0, URZ ;  /* 0x000000c0040a7890 */ /* 0x000fe4000ff7e0ff */
[----:B------:R-:W-:Y:S02]  /*0100*/  UIADD3 UR8, UP2, UPT, UR4, 0x140, URZ ;  /* 0x0000014004087890 */ /* 0x000fe4000ff5e0ff */
[----:B------:R-:W-:Y:S02]  /*0110*/  UIADD3 UR6, UP1, UPT, UR4, 0x1c0, URZ ;  /* 0x000001c004067890 */ /* 0x000fe4000ff3e0ff */
[----:B------:R-:W-:-:S02]  /*0120*/  UIADD3 UR4, UP0, UPT, UR4, 0x240, URZ ;  /* 0x0000024004047890 */ /* 0x000fc4000ff1e0ff */
[----:B------:R-:W-:Y:S02]  /*0130*/  UIADD3.X UR13, UPT, UPT, URZ, UR5, URZ, UP4, !UPT ;  /* 0x00000005ff0d7290 */ /* 0x000fe4000a7fe4ff */
[----:B------:R-:W-:Y:S02]  /*0140*/  UIADD3.X UR11, UPT, UPT, URZ, UR5, URZ, UP3, !UPT ;  /* 0x00000005ff0b7290 */ /* 0x000fe40009ffe4ff */
[----:B------:R-:W-:Y:S02]  /*0150*/  UIADD3.X UR9, UPT, UPT, URZ, UR5, URZ, UP2, !UPT ;  /* 0x00000005ff097290 */ /* 0x000fe400097fe4ff */
[----:B------:R-:W-:Y:S02]  /*0160*/  UIADD3.X UR7, UPT, UPT, URZ, UR5, URZ, UP1, !UPT ;  /* 0x00000005ff077290 */ /* 0x000fe40008ffe4ff */
[----:B------:R-:W-:Y:S01]  /*0170*/  UIADD3.X UR5, UPT, UPT, URZ, UR5, URZ, UP0, !UPT ;  /* 0x00000005ff057290 */ /* 0x000fe200087fe4ff */
[----:B------:R1:W-:Y:S02]  /*0180*/  UTMACCTL.PF [UR12] ;  /* 0x000000000c0079b9 */ /* 0x0003e40008040000 */
[----:B------:R1:W-:Y:S02]  /*0190*/  UTMACCTL.PF [UR10] ;  /* 0x000000000a0079b9 */ /* 0x0003e40008040000 */
[----:B------:R1:W-:Y:S02]  /*01a0*/  UTMACCTL.PF [UR8] ;  /* 0x00000000080079b9 */ /* 0x0003e40008040000 */
[----:B------:R1:W-:Y:S02]  /*01b0*/  UTMACCTL.PF [UR6] ;  /* 0x00000000060079b9 */ /* 0x0003e40008040000 */
[----:B------:R1:W-:Y:S02]  /*01c0*/  UTMACCTL.PF [UR4] ;  /* 0x00000000040079b9 */ /* 0x0003e40008040000 */
[----:B-1----:R-:W-:Y:S01]  /*01d0*/  NOP ;  /* 0x0000000000007918 */ /* 0x002fe20000000000 */
.L_x_4:
[----:B------:R-:W-:Y:S05]  /*01e0*/  BSYNC.RECONVERGENT B0 ;  /* 0x0000000000007941 */ /* 0x000fea0003800200 */
.L_x_3:
[----:B------:R-:W-:Y:S05]  /*01f0*/  BRA `(.L_x_2) ;  /* 0x00000008003c7947 */ /* 0x000fea0003800000 */
.L_x_1:
[----:B------:R-:W-:Y:S01]  /*0200*/  ELECT P0, URZ, PT ;  /* 0x0000000000ff782f */ /* 0x000fe20003800000 */
[----:B------:R-:W-:-:S12]  /*0210*/  BSSY.RECONVERGENT B0, `(.L_x_5) ;  /* 0x0000029000007945 */ /* 0x000fd80003800200 */
[----:B------:R-:W-:Y:S05]  /*0220*/  @!P0 BRA `(.L_x_6) ;  /* 0x00000000009c8947 */ /* 0x000fea0003800000 */
[----:B------:R-:W1:Y:S01]  /*0230*/  S2UR UR5, SR_CgaCtaId ;  /* 0x00000000000579c3 */ /* 0x000e620000008800 */
[----:B------:R-:W-:Y:S01]  /*0240*/  UMOV UR7, 0x400 ;  /* 0x0000040000077882 */ /* 0x000fe20000000000 */
[----:B------:R-:W-:Y:S01]  /*0250*/  UMOV UR6, 0x1 ;  /* 0x0000000100067882 */ /* 0x000fe20000000000 */
[----:B------:R-:W-:Y:S02]  /*0260*/  UMOV UR4, 0x40 ;  /* 0x0000004000047882 */ /* 0x000fe40000000000 */
[----:B------:R-:W-:-:S04]  /*0270*/  UIADD3 UR8, UPT, UPT, -UR4, 0x100000, URZ ;  /* 0x0010000004087890 */ /* 0x000fc8000fffe1ff */
[----:B------:R-:W-:Y:S02]  /*0280*/  USHF.L.U32 UR9, UR8, 0xb, URZ ;  /* 0x0000000b08097899 */ /* 0x000fe400080006ff */
[----:B------:R-:W-:Y:S01]  /*0290*/  USHF.L.U32 UR8, UR8, 0x1, URZ ;  /* 0x0000000108087899 */ /* 0x000fe200080006ff */
[----:B------:R-:W-:Y:S02]  /*02a0*/  UMOV UR4, 0x100 ;  /* 0x0000010000047882 */ /* 0x000fe40000000000 */
[----:B------:R-:W-:-:S04]  /*02b0*/  UIADD3 UR10, UPT, UPT, -UR4, 0x100000, URZ ;  /* 0x00100000040a7890 */ /* 0x000fc8000fffe1ff */
[----:B------:R-:W-:Y:S02]  /*02c0*/  USHF.L.U32 UR11, UR10, 0xb, URZ ;  /* 0x0000000b0a0b7899 */ /* 0x000fe400080006ff */
[----:B------:R-:W-:Y:S02]  /*02d0*/  USHF.L.U32 UR10, UR10, 0x1, URZ ;  /* 0x000000010a0a7899 */ /* 0x000fe400080006ff */
[----:B-1----:R-:W-:Y:S02]  /*02e0*/  ULEA UR5, UR5, UR7, 0x18 ;  /* 0x0000000705057291 */ /* 0x002fe4000f8ec0ff */
[----:B------:R-:W-:-:S04]  /*02f0*/  UIADD3 UR6, UPT, UPT, -UR6, 0x100000, URZ ;  /* 0x0010000006067890 */ /* 0x000fc8000fffe1ff */
[----:B------:R-:W-:Y:S02]  /*0300*/  USHF.L.U32 UR7, UR6, 0xb, URZ ;  /* 0x0000000b06077899 */ /* 0x000fe400080006ff */
[----:B------:R-:W-:Y:S01]  /*0310*/  USHF.L.U32 UR6, UR6, 0x1, URZ ;  /* 0x0000000106067899 */ /* 0x000fe200080006ff */
[----:B------:R-:W1:Y:S11]  /*0320*/  FENCE.VIEW.ASYNC.S ;  /* 0x00000000000073c6 */ /* 0x000e760000000000 */
[----:B-1----:R1:W2:Y:S01]  /*0330*/  SYNCS.EXCH.64 URZ, [UR5+0x33400], UR6 ;  /* 0x0334000605ff75b2 */ /* 0x0022a20008000100 */
[----:B------:R1:W3:Y:S01]  /*0340*/  SYNCS.EXCH.64 URZ, [UR5+0x33430], UR6 ;  /* 0x0334300605ff75b2 */ /* 0x0002e20008000100 */
[----:B------:R1:W4:Y:S01]  /*0350*/  SYNCS.EXCH.64 URZ, [UR5+0x33460], UR8 ;  /* 0x0334600805ff75b2 */ /* 0x0003220008000100 */
[----:B------:R1:W5:Y:S01]  /*0360*/  SYNCS.EXCH.64 URZ, [UR5+0x33408], UR6 ;  /* 0x0334080605ff75b2 */ /* 0x0003620008000100 */
[----:B------:R1:W1:Y:S01]  /*0370*/  SYNCS.EXCH.64 URZ, [UR5+0x33438], UR6 ;  /* 0x0334380605ff75b2 */ /* 0x0002620008000100 */
        /* <DEDUP_REMOVED lines=17> */
[----:B------:R-:W-:Y:S01]  /*0490*/  NOP ;  /* 0x0000000000007918 */ /* 0x000fe20000000000 */
.L_x_6:
[----:B-1----:R-:W-:Y:S05]  /*04a0*/  BSYNC.RECONVERGENT B0 ;  /* 0x0000000000007941 */ /* 0x002fea0003800200 */
.L_x_5:
[----:B------:R-:W-:Y:S05]  /*04b0*/  BRA `(.L_x_2) ;  /* 0x00000004008c7947 */ /* 0x000fea0003800000 */
.L_x_0:
[----:B------:R-:W1:Y:S01]  /*04c0*/  S2R R4, SR_CgaCtaId ;  /* 0x0000000000047919 */ /* 0x000e620000008800 */
[----:B------:R-:W-:Y:S01]  /*04d0*/  NOP ;  /* 0x0000000000007918 */ /* 0x000fe20000000000 */
[----:B------:R-:W-:-:S04]  /*04e0*/  MOV R3, 0x40 ;  /* 0x0000004000037802 */ /* 0x000fc80000000f00 */
[----:B-1----:R-:W-:Y:S02]  /*04f0*/  LEA R2, R4, R3, 0x18 ;  /* 0x0000000304027211 */ /* 0x002fe400078ec0ff */
[----:B------:R-:W-:-:S03]  /*0500*/  MOV R3, 0x400 ;  /* 0x0000040000037802 */ /* 0x000fc60000000f00 */
[----:B------:R-:W1:Y:S02]  /*0510*/  LDS.U8 R0, [R2] ;  /* 0x0000000002007984 */ /* 0x000e640000000000 */
[----:B-1----:R-:W-:Y:S02]  /*0520*/  ISETP.NE.AND P0, PT, R0, RZ, PT ;  /* 0x000000ff0000720c */ /* 0x002fe40003f05270 */
[----:B------:R-:W-:-:S11]  /*0530*/  LEA R0, R4, R3, 0x18 ;  /* 0x0000000304007211 */ /* 0x000fd600078ec0ff */
[----:B------:R-:W-:Y:S05]  /*0540*/  @P0 BRA `(.L_x_7) ;  /* 0x0000000400500947 */ /* 0x000fea0003800000 */
[C---:B------:R-:W-:Y:S02]  /*0550*/  LOP3.LUT R2, R4.reuse, 0x1, RZ, 0xc0, !PT ;  /* 0x0000000104027812 */ /* 0x040fe400078ec0ff */
[----:B------:R-:W-:Y:S02]  /*0560*/  LOP3.LUT R11, R4, 0x1, RZ, 0x3c, !PT ;  /* 0x00000001040b7812 */ /* 0x000fe400078e3cff */
[----:B------:R-:W-:-:S13]  /*0570*/  ISETP.NE.U32.AND P1, PT, R2, 0x1, PT ;  /* 0x000000010200780c */ /* 0x000fda0003f25070 */
[----:B------:R-:W-:Y:S05]  /*0580*/  @!P1 BRA `(.L_x_8) ;  /* 0x0000000000c49947 */ /* 0x000fea0003800000 */
[----:B------:R-:W-:Y:S01]  /*0590*/  ELECT P0, URZ, PT ;  /* 0x0000000000ff782f */ /* 0x000fe20003800000 */
[----:B------:R-:W-:-:S12]  /*05a0*/  BSSY B0, `(.L_x_8) ;  /* 0x000002f000007945 */ /* 0x000fd80003800000 */
[----:B------:R-:W-:Y:S05]  /*05b0*/  @!P0 BRA `(.L_x_9) ;  /* 0x0000000000b48947 */ /* 0x000fea0003800000 */
[----:B------:R-:W-:-:S05]  /*05c0*/  UMOV UR4, 0x10 ;  /* 0x0000001000047882 */ /* 0x000fca0000000000 */
[----:B------:R-:W-:Y:S04]  /*05d0*/  DEPBAR.LE SB1, 0x36 ;  /* 0x00009d800000791a */ /* 0x000fe80000000000 */
[----:B------:R-:W1:Y:S02]  /*05e0*/  UTCATOMSWS.2CTA.FIND_AND_SET.ALIGN UP0, UR4, UR4 ;  /* 0x00000004000475e3 */ /* 0x000e640008200800 */
[----:B-1----:R-:W-:Y:S01]  /*05f0*/  PLOP3.LUT P0, PT, PT, PT, UP0, 0x80, 0x8 ;  /* 0x000000000008781c */ /* 0x002fe20003f0f008 */
[----:B------:R-:W-:-:S03]  /*0600*/  IMAD.U32 R9, RZ, RZ, UR4 ;  /* 0x00000004ff097e24 */ /* 0x000fc6000f8e00ff */
[----:B------:R-:W-:-:S04]  /*0610*/  SEL R2, RZ, 0xffffffff, !P0 ;  /* 0xffffffffff027807 */ /* 0x000fc80004000000 */
[----:B------:R-:W-:-:S13]  /*0620*/  ISETP.NE.AND P0, PT, R2, RZ, PT ;  /* 0x000000ff0200720c */ /* 0x000fda0003f05270 */
[----:B------:R-:W-:Y:S05]  /*0630*/  @P0 BRA `(.L_x_10) ;  /* 0x0000000000240947 */ /* 0x000fea0003800000 */
.L_x_11:
[----:B------:R-:W-:Y:S05]  /*0640*/  NANOSLEEP 0x64 ;  /* 0x000000640000795d */ /* 0x000fea0003800000 */
[----:B------:R-:W-:-:S05]  /*0650*/  UMOV UR4, 0x10 ;  /* 0x0000001000047882 */ /* 0x000fca0000000000 */
[----:B------:R-:W-:Y:S04]  /*0660*/  DEPBAR.LE SB1, 0x36 ;  /* 0x00009d800000791a */ /* 0x000fe80000000000 */
[----:B------:R-:W1:Y:S02]  /*0670*/  UTCATOMSWS.2CTA.FIND_AND_SET.ALIGN UP0, UR4, UR4 ;  /* 0x00000004000475e3 */ /* 0x000e640008200800 */
[----:B-1----:R-:W-:Y:S01]  /*0680*/  PLOP3.LUT P0, PT, PT, PT, UP0, 0x80, 0x8 ;  /* 0x000000000008781c */ /* 0x002fe20003f0f008 */
[----:B------:R-:W-:-:S03]  /*0690*/  IMAD.U32 R9, RZ, RZ, UR4 ;  /* 0x00000004ff097e24 */ /* 0x000fc6000f8e00ff */
[----:B------:R-:W-:-:S04]  /*06a0*/  SEL R2, RZ, 0xffffffff, !P0 ;  /* 0xffffffffff027807 */ /* 0x000fc80004000000 */
[----:B------:R-:W-:-:S13]  /*06b0*/  ISETP.NE.AND P0, PT, R2, RZ, PT ;  /* 0x000000ff0200720c */ /* 0x000fda0003f05270 */
[----:B------:R-:W-:Y:S05]  /*06c0*/  @!P0 BRA `(.L_x_11) ;  /* 0xfffffffc00dc8947 */ /* 0x000fea000383ffff */
.L_x_10:
[----:B------:R-:W-:Y:S01]  /*06d0*/  MOV R3, 0x60 ;  /* 0x0000006000037802 */ /* 0x000fe20000000f00 */
[----:B------:R-:W-:Y:S02]  /*06e0*/  VIADD R2, R0, 0x334b0 ;  /* 0x000334b000027836 */ /* 0x000fe40000000000 */
[----:B------:R-:W-:Y:S01]  /*06f0*/  IMAD.MOV.U32 R8, RZ, RZ, 0x4 ;  /* 0x00000004ff087424 */ /* 0x000fe200078e00ff */
[----:B------:R-:W-:Y:S02]  /*0700*/  LEA R12, R4, R3, 0x18 ;  /* 0x00000003040c7211 */ /* 0x000fe400078ec0ff */
[----:B------:R-:W-:-:S03]  /*0710*/  MOV R3, 0x58 ;  /* 0x0000005800037802 */ /* 0x000fc60000000f00 */
[----:B------:R-:W1:Y:S01]  /*0720*/  LDS R6, [R12] ;  /* 0x000000000c067984 */ /* 0x000e620000000800 */
[----:B------:R-:W-:Y:S01]  /*0730*/  LEA R10, R4, R3, 0x18 ;  /* 0x00000003040a7211 */ /* 0x000fe200078ec0ff */
[----:B-1----:R-:W-:-:S04]  /*0740*/  IMAD.U32 R6, R6, -0x80000000, RZ ;  /* 0x8000000006067824 */ /* 0x002fc800078e00ff */
[----:B------:R-:W1:Y:S02]  /*0750*/  SYNCS.PHASECHK.TRANS64.TRYWAIT P0, [R10+URZ], R6 ;  /* 0x000000060a0075a7 */ /* 0x000e6400080011ff */
[----:B-1----:R-:W-:Y:S05]  /*0760*/  @P0 BRA `(.L_x_12) ;  /* 0x0000000000080947 */ /* 0x002fea0003800000 */
[----:B------:R-:W1:Y:S02]  /*0770*/  SYNCS.PHASECHK.TRANS64.TRYWAIT P0, [R10+URZ], R6 ;  /* 0x000000060a0075a7 */ /* 0x000e6400080011ff */
[----:B-1----:R-:W-:Y:S05]  /*0780*/  @!P0 BRA `(.L_x_13) ;  /* 0x0000005c00388947 */ /* 0x002fea0003800000 */
.L_x_12:
[----:B------:R-:W-:Y:S01]  /*0790*/  PRMT R3, R11, 0x654, R10 ;  /* 0x000006540b037816 */ /* 0x000fe2000000000a */
[----:B-1----:R-:W-:Y:S01]  /*07a0*/  IMAD.SHL.U32 R7, R9, 0x20, RZ ;  /* 0x0000002009077824 */ /* 0x002fe200078e00ff */
[----:B------:R-:W-:Y:S01]  /*07b0*/  PRMT R2, R11, 0x654, R2 ;  /* 0x000006540b027816 */ /* 0x000fe20000000002 */
[----:B------:R-:W-:Y:S01]  /*07c0*/  IMAD.MOV.U32 R6, RZ, RZ, 0xffff ;  /* 0x0000ffffff067424 */ /* 0x000fe200078e00ff */
[----:B------:R1:W-:Y:S01]  /*07d0*/  SYNCS.ARRIVE.TRANS64.RED RZ, [R3+URZ], R8 ;  /* 0x0000000803ff79a7 */ /* 0x0003e200080004ff */
[----:B------:R-:W-:Y:S01]  /*07e0*/  IMAD.MOV.U32 R5, RZ, RZ, 0x1 ;  /* 0x00000001ff057424 */ /* 0x000fe200078e00ff */
[----:B------:R1:W-:Y:S01]  /*07f0*/  STS [R0+0x334b0], R7 ;  /* 0x0334b00700007388 */ /* 0x0003e20000000800 */
[----:B------:R-:W-:Y:S01]  /*0800*/  VIADD R10, R9, 0x10 ;  /* 0x00000010090a7836 */ /* 0x000fe20000000000 */
[----:B------:R-:W-:Y:S02]  /*0810*/  SHF.L.U32 R6, R6, R9, RZ ;  /* 0x0000000906067219 */ /* 0x000fe400000006ff */
[----:B------:R1:W-:Y:S01]  /*0820*/  STAS [R2.64], R9 ;  /* 0x0000000902007dbd */ /* 0x0003e2000c0008ff */
[----:B------:R-:W-:-:S02]  /*0830*/  MOV R15, 0x50 ;  /* 0x00000050000f7802 */ /* 0x000fc40000000f00 */
[----:B------:R-:W-:Y:S02]  /*0840*/  SHF.L.U32 R13, R5, R10, RZ ;  /* 0x0000000a050d7219 */ /* 0x000fe400000006ff */
[----:B------:R-:W-:Y:S02]  /*0850*/  LEA R15, R4, R15, 0x18 ;  /* 0x0000000f040f7211 */ /* 0x000fe400078ec0ff */
[----:B------:R-:W-:-:S05]  /*0860*/  LOP3.LUT R6, R13, R6, RZ, 0xfc, !PT ;  /* 0x000000060d067212 */ /* 0x000fca00078efcff */
[----:B------:R1:W-:Y:S04]  /*0870*/  ATOMS.OR RZ, [R15], R6 ;  /* 0x000000060fff738c */ /* 0x0003e80003000000 */
[----:B------:R1:W-:Y:S02]  /*0880*/  ATOMS.XOR RZ, [R12], R5 ;  /* 0x000000050cff738c */ /* 0x0003e40003800000 */
.L_x_9:
[----:B------:R-:W-:Y:S05]  /*0890*/  BSYNC B0 ;  /* 0x0000000000007941 */ /* 0x000fea0003800000 */
.L_x_8:
[----:B------:R-:W-:Y:S05]  /*08a0*/  @P1 BRA `(.L_x_14) ;  /* 0x0000000000881947 */ /* 0x000fea0003800000 */
[----:B------:R-:W-:Y:S05]  /*08b0*/  WARPSYNC.ALL ;  /* 0x0000000000007948 */ /* 0x000fea0003800000 */
[----:B------:R-:W-:Y:S01]  /*08c0*/  NOP ;  /* 0x0000000000007918 */ /* 0x000fe20000000000 */
[----:B------:R-:W-:-:S13]  /*08d0*/  ELECT P0, URZ, PT ;  /* 0x0000000000ff782f */ /* 0x000fda0003800000 */
[----:B------:R-:W-:Y:S05]  /*08e0*/  @!P0 BRA `(.L_x_14) ;  /* 0x0000000000788947 */ /* 0x000fea0003800000 */
[----:B-1----:R-:W-:Y:S02]  /*08f0*/  MOV R5, 0x60 ;  /* 0x0000006000057802 */ /* 0x002fe40000000f00 */
[----:B------:R-:W-:Y:S02]  /*0900*/  MOV R3, 0x58 ;  /* 0x0000005800037802 */ /* 0x000fe40000000f00 */
[C---:B------:R-:W-:Y:S02]  /*0910*/  LEA R5, R4.reuse, R5, 0x18 ;  /* 0x0000000504057211 */ /* 0x040fe400078ec0ff */
[----:B------:R-:W-:-:S03]  /*0920*/  LEA R6, R4, R3, 0x18 ;  /* 0x0000000304067211 */ /* 0x000fc600078ec0ff */
[----:B------:R-:W1:Y:S02]  /*0930*/  LDS R2, [R5] ;  /* 0x0000000005027984 */ /* 0x000e640000000800 */
[----:B-1----:R-:W-:-:S04]  /*0940*/  IMAD.U32 R2, R2, -0x80000000, RZ ;  /* 0x8000000002027824 */ /* 0x002fc800078e00ff */
[----:B------:R-:W1:Y:S02]  /*0950*/  SYNCS.PHASECHK.TRANS64.TRYWAIT P0, [R6+URZ], R2 ;  /* 0x00000002060075a7 */ /* 0x000e6400080011ff */
[----:B-1----:R-:W-:Y:S05]  /*0960*/  @P0 BRA `(.L_x_15) ;  /* 0x0000000000080947 */ /* 0x002fea0003800000 */
[----:B------:R-:W1:Y:S02]  /*0970*/  SYNCS.PHASECHK.TRANS64.TRYWAIT P0, [R6+URZ], R2 ;  /* 0x00000002060075a7 */ /* 0x000e6400080011ff */
[----:B-1----:R-:W-:Y:S05]  /*0980*/  @!P0 BRA `(.L_x_16) ;  /* 0x0000005800d08947 */ /* 0x002fea0003800000 */
.L_x_15:
[----:B------:R-:W2:Y:S01]  /*0990*/  LDS R8, [R0+0x334b0] ;  /* 0x0334b00000087984 */ /* 0x000ea20000000800 */
[----:B-1----:R-:W-:Y:S01]  /*09a0*/  IMAD.MOV.U32 R3, RZ, RZ, 0xffff ;  /* 0x0000ffffff037424 */ /* 0x002fe200078e00ff */
[----:B------:R-:W-:Y:S01]  /*09b0*/  PRMT R6, R11, 0x654, R6 ;  /* 0x000006540b067816 */ /* 0x000fe20000000006 */
[----:B------:R-:W-:Y:S02]  /*09c0*/  IMAD.MOV.U32 R2, RZ, RZ, 0x1 ;  /* 0x00000001ff027424 */ /* 0x000fe400078e00ff */
[C---:B--2---:R-:W-:Y:S01]  /*09d0*/  IMAD.SHL.U32 R9, R8.reuse, 0x20, RZ ;  /* 0x0000002008097824 */ /* 0x044fe200078e00ff */
[----:B------:R-:W-:Y:S01]  /*09e0*/  SHF.L.U32 R3, R3, R8, RZ ;  /* 0x0000000803037219 */ /* 0x000fe200000006ff */
[----:B------:R-:W-:-:S03]  /*09f0*/  VIADD R7, R8, 0x10 ;  /* 0x0000001008077836 */ /* 0x000fc60000000000 */
[----:B------:R2:W-:Y:S02]  /*0a00*/  STS [R0+0x334b0], R9 ;  /* 0x0334b00900007388 */ /* 0x0005e40000000800 */
[----:B------:R-:W-:Y:S02]  /*0a10*/  SHF.L.U32 R8, R2, R7, RZ ;  /* 0x0000000702087219 */ /* 0x000fe400000006ff */
[----:B------:R-:W-:Y:S02]  /*0a20*/  MOV R7, 0x50 ;  /* 0x0000005000077802 */ /* 0x000fe40000000f00 */
[----:B------:R-:W-:Y:S02]  /*0a30*/  LOP3.LUT R3, R8, R3, RZ, 0xfc, !PT ;  /* 0x0000000308037212 */ /* 0x000fe400078efcff */
[----:B------:R-:W-:-:S05]  /*0a40*/  LEA R4, R4, R7, 0x18 ;  /* 0x0000000704047211 */ /* 0x000fca00078ec0ff */
[----:B------:R2:W-:Y:S01]  /*0a50*/  ATOMS.OR RZ, [R4], R3 ;  /* 0x0000000304ff738c */ /* 0x0005e20003000000 */
[----:B------:R2:W-:Y:S03]  /*0a60*/  SYNCS.ARRIVE.TRANS64.RED.A1T0 RZ, [R6+URZ], RZ ;  /* 0x000000ff06ff79a7 */ /* 0x0005e600081004ff */
[----:B------:R2:W-:Y:S01]  /*0a70*/  ATOMS.XOR RZ, [R5], R2 ;  /* 0x0000000205ff738c */ /* 0x0005e20003800000 */
[----:B------:R-:W-:Y:S05]  /*0a80*/  BRA `(.L_x_14) ;  /* 0x0000000000107947 */ /* 0x000fea0003800000 */
.L_x_7:
[----:B------:R-:W-:Y:S02]  /*0a90*/  MOV R3, 0xffffffff ;  /* 0xffffffff00037802 */ /* 0x000fe40000000f00 */
[----:B------:R-:W-:-:S03]  /*0aa0*/  MOV R2, 0xad0 ;  /* 0x00000ad000027802 */ /* 0x000fc60000000f00 */
[----:B------:R1:W-:Y:S04]  /*0ab0*/  STS [R0+0x334b0], R3 ;  /* 0x0334b00300007388 */ /* 0x0003e80000000800 */
[----:B-1----:R-:W-:Y:S05]  /*0ac0*/  CALL.REL.NOINC `($__internal_1_$__cuda_sm10x_tcgen05_guardrail_trap_phase_invalid_during_alloc) ;  /* 0x0000006000d07944 */ /* 0x002fea0003c00000 */
.L_x_14:
[----:B------:R-:W-:Y:S05]  /*0ad0*/  WARPSYNC.ALL ;  /* 0x0000000000007948 */ /* 0x000fea0003800000 */
[----:B------:R-:W-:Y:S01]  /*0ae0*/  NOP ;  /* 0x0000000000007918 */ /* 0x000fe20000000000 */
.L_x_2:
[----:B------:R-:W1:Y:S02]  /*0af0*/  LDCU UR4, c[0x0][0x36c] ;  /* 0x00006d80ff0477ac */ /* 0x000e640008000800 */
[----:B-1----:R-:W-:-:S09]  /*0b00*/  UISETP.EQ.U32.AND UP0, UPT, UR4, 0x1, UPT ;  /* 0x000000010400788c */ /* 0x002fd2000bf02070 */
[----:B------:R-:W-:Y:S05]  /*0b10*/  BRA.U !UP0, `(.L_x_17) ;  /* 0x0000000108187547 */ /* 0x000fea000b800000 */
[----:B------:R-:W-:-:S00]  /*0b20*/  MEMBAR.ALL.CTA ;  /* 0x0000000000007992 */ /* 0x000fc00000008000 */
[----:B--2345:R-:W-:Y:S06]  /*0b30*/  MEMBAR.ALL.GPU ;  /* 0x0000000000007992 */ /* 0x03cfec000000a000 */
[----:B------:R-:W-:-:S00]  /*0b40*/  ERRBAR ;  /* 0x00000000000079ab */ /* 0x000fc00000000000 */
[----:B------:R-:W-:Y:S08]  /*0b50*/  CGAERRBAR ;  /* 0x00000000000075ab */ /* 0x000ff00000000000 */
[----:B------:R-:W-:Y:S01]  /*0b60*/  UCGABAR_ARV ;  /* 0x00000000000079c7 */ /* 0x000fe20008000000 */
[----:B------:R-:W-:Y:S05]  /*0b70*/  BRA `(.L_x_18) ;  /* 0x0000000000047947 */ /* 0x000fea0003800000 */
.L_x_17:
[----:B--2345:R-:W-:Y:S01]  /*0b80*/  NOP ;  /* 0x0000000000007918 */ /* 0x03cfe20000000000 */
.L_x_18:
[----:B------:R-:W-:Y:S05]  /*0b90*/  BRA.U !UP0, `(.L_x_19) ;  /* 0x00000001080c7547 */ /* 0x000fea000b800000 */
[----:B------:R-:W-:Y:S01]  /*0ba0*/  UCGABAR_WAIT ;  /* 0x0000000000007dc7 */ /* 0x000fe20008000000 */
[----:B------:R-:W-:Y:S01]  /*0bb0*/  CCTL.IVALL ;  /* 0x00000000ff00798f */ /* 0x000fe20002000000 */
[----:B------:R-:W-:Y:S05]  /*0bc0*/  BRA `(.L_x_20) ;  /* 0x0000000000047947 */ /* 0x000fea0003800000 */
.L_x_19:
[----:B------:R-:W-:Y:S06]  /*0bd0*/  BAR.SYNC.DEFER_BLOCKING 0x0 ;  /* 0x0000000000007b1d */ /* 0x000fec0000010000 */
.L_x_20:
[----:B------:R-:W1:Y:S01]  /*0be0*/  LDC R2, c[0x0][0x388] ;  /* 0x0000e200ff027b82 */ /* 0x000e620000000800 */
[----:B------:R-:W2:Y:S01]  /*0bf0*/  S2R R0, SR_LANEID ;  /* 0x0000000000007919 */ /* 0x000ea20000000000 */
[----:B------:R-:W-:Y:S01]  /*0c00*/  ISETP.NE.AND P0, PT, R21, RZ, PT ;  /* 0x000000ff1500720c */ /* 0x000fe20003f05270 */
[----:B-1----:R-:W-:-:S05]  /*0c10*/  VIADD R2, R2, 0x7f ;  /* 0x0000007f02027836 */ /* 0x002fca0000000000 */
[----:B------:R-:W-:-:S05]  /*0c20*/  SHF.R.U32.HI R20, RZ, 0x7, R2 ;  /* 0x00000007ff147819 */ /* 0x000fca0000011602 */
[----:B------:R-:W-:Y:S02]  /*0c30*/  IMAD.SHL.U32 R3, R20, 0x20, RZ ;  /* 0x0000002014037824 */ /* 0x000fe400078e00ff */
[----:B--2---:R-:W-:Y:S05]  /*0c40*/  @!P0 BRA `(.L_x_21) ;  /* 0x0000001000988947 */ /* 0x004fea0003800000 */
[----:B------:R-:W-:Y:S01]  /*0c50*/  ISETP.NE.AND P0, PT, R21, 0x1, PT ;  /* 0x000000011500780c */ /* 0x000fe20003f05270 */
[----:B------:R-:W1:-:S12]  /*0c60*/  S2UR UR5, SR_CgaCtaId ;  /* 0x00000000000579c3 */ /* 0x000e580000008800 */
[----:B------:R-:W-:Y:S05]  /*0c70*/  @!P0 BRA `(.L_x_22) ;  /* 0x0000000400948947 */ /* 0x000fea0003800000 */
[----:B------:R-:W-:-:S13]  /*0c80*/  ISETP.NE.AND P0, PT, R21, 0x2, PT ;  /* 0x000000021500780c */ /* 0x000fda0003f05270 */
[----:B------:R-:W-:Y:S05]  /*0c90*/  @P0 BRA `(.L_x_23) ;  /* 0x0000003800800947 */ /* 0x000fea0003800000 */
[----:B------:R-:W2:Y:S02]  /*0ca0*/  S2UR UR4, SR_CTAID.X ;  /* 0x00000000000479c3 */ /* 0x000ea40000002500 */
[----:B--2---:R-:W-:-:S13]  /*0cb0*/  ISETP.LE.U32.AND P0, PT, R3, UR4, PT ;  /* 0x0000000403007c0c */ /* 0x004fda000bf03070 */
[----:B-1----:R-:W-:Y:S05]  /*0cc0*/  @P0 EXIT ;  /* 0x000000000000094d */ /* 0x002fea0003800000 */
[----:B------:R-:W-:Y:S01]  /*0cd0*/  ULOP3.LUT UR4, URZ, UR4, URZ, 0x33, !UPT ;  /* 0x00000004ff047292 */ /* 0x000fe2000f8e33ff */
[----:B------:R-:W-:Y:S01]  /*0ce0*/  SHF.R.U32.HI R7, RZ, 0x3, R0 ;  /* 0x00000003ff077819 */ /* 0x000fe20000011600 */
[----:B------:R-:W-:Y:S02]  /*0cf0*/  HFMA2 R15, -RZ, RZ, 0, 0 ;  /* 0x00000000ff0f7431 */ /* 0x000fe400000001ff */
[----:B------:R-:W-:Y:S01]  /*0d00*/  IMAD.MOV.U32 R16, RZ, RZ, RZ ;  /* 0x000000ffff107224 */ /* 0x000fe200078e00ff */
[----:B------:R-:W-:Y:S01]  /*0d10*/  UMOV UR5, URZ ;  /* 0x000000ff00057c82 */ /* 0x000fe20008000000 */
[C---:B------:R-:W-:Y:S01]  /*0d20*/  LOP3.LUT R19, R7.reuse, 0x1, RZ, 0x3c, !PT ;  /* 0x0000000107137812 */ /* 0x040fe200078e3cff */
[C---:B------:R-:W-:Y:S01]  /*0d30*/  IMAD.SHL.U32 R21, R7.reuse, 0x20, RZ ;  /* 0x0000002007157824 */ /* 0x040fe200078e00ff */
[----:B------:R-:W-:Y:S01]  /*0d40*/  LOP3.LUT R5, R7, 0x2, RZ, 0x3c, !PT ;  /* 0x0000000207057812 */ /* 0x000fe200078e3cff */
[----:B------:R-:W-:Y:S01]  /*0d50*/  VIADD R25, R3, UR4 ;  /* 0x0000000403197c36 */ /* 0x000fe20008000000 */
[----:B------:R-:W-:Y:S01]  /*0d60*/  LOP3.LUT R17, R7, 0x3, RZ, 0x3c, !PT ;  /* 0x0000000307117812 */ /* 0x000fe200078e3cff */
[----:B------:R-:W-:Y:S01]  /*0d70*/  IMAD R20, R0, 0x4, R7 ;  /* 0x0000000400147824 */ /* 0x000fe200078e0207 */
[----:B------:R-:W-:Y:S01]  /*0d80*/  LOP3.LUT R23, R21, 0x20, RZ, 0x3c, !PT ;  /* 0x0000002015177812 */ /* 0x000fe200078e3cff */
[----:B------:R-:W-:Y:S01]  /*0d90*/  IMAD.HI.U32 R25, R25, -0xf0f0f0f, RZ ;  /* 0xf0f0f0f119197827 */ /* 0x000fe200078e00ff */
[----:B------:R-:W-:-:S02]  /*0da0*/  LOP3.LUT R3, R21, 0x40, RZ, 0x3c, !PT ;  /* 0x0000004015037812 */ /* 0x000fc400078e3cff */
[CC--:B------:R-:W-:Y:S01]  /*0db0*/  IADD3 R24, PT, PT, R21.reuse, R0.reuse, RZ ;  /* 0x0000000015187210 */ /* 0x0c0fe20007ffe0ff */
[C---:B------:R-:W-:Y:S01]  /*0dc0*/  IMAD R19, R0.reuse, 0x4, R19 ;  /* 0x0000000400137824 */ /* 0x040fe200078e0213 */
[----:B------:R-:W-:Y:S01]  /*0dd0*/  LOP3.LUT R21, R21, 0x60, RZ, 0x3c, !PT ;  /* 0x0000006015157812 */ /* 0x000fe200078e3cff */
[C---:B------:R-:W-:Y:S01]  /*0de0*/  IMAD R18, R0.reuse, 0x4, R5 ;  /* 0x0000000400127824 */ /* 0x040fe200078e0205 */
[----:B------:R-:W-:Y:S01]  /*0df0*/  LEA R17, R0, R17, 0x2 ;  /* 0x0000001100117211 */ /* 0x000fe200078e10ff */
[--C-:B------:R-:W-:Y:S01]  /*0e00*/  IMAD.IADD R23, R23, 0x1, R0.reuse ;  /* 0x0000000117177824 */ /* 0x100fe200078e0200 */
[----:B------:R-:W-:Y:S01]  /*0e10*/  IADD3 R21, PT, PT, R21, R0, RZ ;  /* 0x0000000015157210 */ /* 0x000fe20007ffe0ff */
[----:B------:R-:W-:Y:S01]  /*0e20*/  IMAD.IADD R22, R3, 0x1, R0 ;  /* 0x0000000103167824 */ /* 0x000fe200078e0200 */
[----:B------:R-:W-:-:S07]  /*0e30*/  SHF.R.U32.HI R25, RZ, 0x7, R25 ;  /* 0x00000007ff197819 */ /* 0x000fce0000011619 */
.L_x_27:
[----:B-1----:R-:W1:Y:S01]  /*0e40*/  S2R R0, SR_CgaCtaId ;  /* 0x0000000000007919 */ /* 0x002e620000008800 */
[----:B------:R-:W-:Y:S01]  /*0e50*/  MOV R3, 0x400 ;  /* 0x0000040000037802 */ /* 0x000fe20000000f00 */
[----:B------:R-:W-:-:S03]  /*0e60*/  UMOV UR4, URZ ;  /* 0x000000ff00047c82 */ /* 0x000fc60008000000 */
[----:B-1----:R-:W-:-:S07]  /*0e70*/  LEA R0, R0, R3, 0x18 ;  /* 0x0000000300007211 */ /* 0x002fce00078ec0ff */
.L_x_26:
[----:B-1----:R-:W-:Y:S01]  /*0e80*/  LEA R2, R15, R0, 0x3 ;  /* 0x000000000f027211 */ /* 0x002fe200078e18ff */
[----:B------:R-:W-:Y:S01]  /*0e90*/  ULOP3.LUT UP0, URZ, UR4, 0x3, URZ, 0xc0, !UPT ;  /* 0x0000000304ff7892 */ /* 0x000fe2000f80c0ff */
[----:B------:R-:W-:-:S04]  /*0ea0*/  SHF.L.U32 R5, R16, 0x1f, RZ ;  /* 0x0000001f10057819 */ /* 0x000fc800000006ff */
[----:B------:R-:W1:Y:S02]  /*0eb0*/  SYNCS.PHASECHK.TRANS64.TRYWAIT P0, [R2+URZ+0x33400], R5 ;  /* 0x03340005020075a7 */ /* 0x000e6400080011ff */
[----:B-1----:R-:W-:Y:S05]  /*0ec0*/  @!P0 BRA `(.L_x_24) ;  /* 0x0000005400988947 */ /* 0x002fea0003800000 */
.L_x_85:
[----:B------:R-:W-:Y:S05]  /*0ed0*/  BRA.U UP0, `(.L_x_25) ;  /* 0x0000000100bc7547 */ /* 0x000fea000b800000 */
[C-C-:B------:R-:W-:Y:S02]  /*0ee0*/  IMAD R26, R15.reuse, 0x200, R0.reuse ;  /* 0x000002000f1a7824 */ /* 0x140fe400078e0200 */
[----:B------:R-:W-:Y:S02]  /*0ef0*/  IMAD R3, R15, 0x400, R0 ;  /* 0x000004000f037824 */ /* 0x000fe400078e0200 */
[--C-:B------:R-:W-:Y:S01]  /*0f00*/  IMAD R9, R24, 0x4, R26.reuse ;  /* 0x0000000418097824 */ /* 0x100fe200078e021a */
[-C--:B------:R-:W-:Y:S01]  /*0f10*/  LEA R8, R23, R26.reuse, 0x2 ;  /* 0x0000001a17087211 */ /* 0x080fe200078e10ff */
[--C-:B------:R-:W-:Y:S01]  /*0f20*/  IMAD R29, R22, 0x4, R26.reuse ;  /* 0x00000004161d7824 */ /* 0x100fe200078e021a */
[-C--:B------:R-:W-:Y:S01]  /*0f30*/  LEA R27, R21, R26.reuse, 0x2 ;  /* 0x0000001a151b7211 */ /* 0x080fe200078e10ff */
[--C-:B-1----:R-:W-:Y:S01]  /*0f40*/  IMAD R5, R19, 0x4, R26.reuse ;  /* 0x0000000413057824 */ /* 0x102fe200078e021a */
[-C--:B------:R-:W-:Y:S01]  /*0f50*/  LEA R6, R20, R26.reuse, 0x2 ;  /* 0x0000001a14067211 */ /* 0x080fe200078e10ff */
[----:B------:R-:W1:Y:S01]  /*0f60*/  LDS R9, [R9+0x31000] ;  /* 0x0310000009097984 */ /* 0x000e620000000800 */
[----:B------:R-:W-:Y:S01]  /*0f70*/  LEA R4, R18, R26, 0x2 ;  /* 0x0000001a12047211 */ /* 0x000fe200078e10ff */
[----:B------:R-:W-:Y:S01]  /*0f80*/  IMAD R26, R17, 0x4, R26 ;  /* 0x00000004111a7824 */ /* 0x000fe200078e021a */
[-C--:B------:R-:W-:Y:S01]  /*0f90*/  LEA R14, R24, R3.reuse, 0x2 ;  /* 0x00000003180e7211 */ /* 0x080fe200078e10ff */
[----:B------:R-:W2:Y:S01]  /*0fa0*/  LDS R8, [R8+0x31000] ;  /* 0x0310000008087984 */ /* 0x000ea20000000800 */
[--C-:B------:R-:W-:Y:S01]  /*0fb0*/  IMAD R11, R23, 0x4, R3.reuse ;  /* 0x00000004170b7824 */ /* 0x100fe200078e0203 */
[----:B------:R-:W-:Y:S01]  /*0fc0*/  LEA R10, R22, R3, 0x2 ;  /* 0x00000003160a7211 */ /* 0x000fe200078e10ff */
[----:B------:R-:W-:Y:S01]  /*0fd0*/  IMAD R7, R21, 0x4, R3 ;  /* 0x0000000415077824 */ /* 0x000fe200078e0203 */
[----:B------:R-:W3:Y:S04]  /*0fe0*/  LDS R29, [R29+0x31000] ;  /* 0x031000001d1d7984 */ /* 0x000ee80000000800 */
[----:B------:R-:W4:Y:S01]  /*0ff0*/  LDS R27, [R27+0x31000] ;  /* 0x031000001b1b7984 */ /* 0x000f220000000800 */
[----:B------:R-:W-:-:S03]  /*1000*/  NOP ;  /* 0x0000000000007918 */ /* 0x000fc60000000000 */
[----:B-1----:R1:W-:Y:S04]  /*1010*/  STS [R6+0x31000], R9 ;  /* 0x0310000906007388 */ /* 0x0023e80000000800 */
[----:B--2---:R2:W-:Y:S04]  /*1020*/  STS [R5+0x31000], R8 ;  /* 0x0310000805007388 */ /* 0x0045e80000000800 */
[----:B---3--:R3:W-:Y:S04]  /*1030*/  STS [R4+0x31000], R29 ;  /* 0x0310001d04007388 */ /* 0x0087e80000000800 */
[----:B----4-:R-:W-:Y:S04]  /*1040*/  STS [R26+0x31000], R27 ;  /* 0x0310001b1a007388 */ /* 0x010fe80000000800 */
[----:B------:R-:W4:Y:S04]  /*1050*/  LDS R13, [R14+0x31c00] ;  /* 0x031c00000e0d7984 */ /* 0x000f280000000800 */
[----:B------:R-:W5:Y:S04]  /*1060*/  LDS R12, [R11+0x31c00] ;  /* 0x031c00000b0c7984 */ /* 0x000f680000000800 */
[----:B------:R-:W5:Y:S01]  /*1070*/  LDS R9, [R10+0x31c00] ;  /* 0x031c00000a097984 */ /* 0x000f620000000800 */
[----:B-1----:R-:W-:-:S03]  /*1080*/  LEA R6, R20, R3, 0x2 ;  /* 0x0000000314067211 */ /* 0x002fc600078e10ff */
[----:B------:R-:W1:Y:S01]  /*1090*/  LDS R8, [R7+0x31c00] ;  /* 0x031c000007087984 */ /* 0x000e620000000800 */
[----:B--2---:R-:W-:Y:S01]  /*10a0*/  IMAD R5, R19, 0x4, R3 ;  /* 0x0000000413057824 */ /* 0x004fe200078e0203 */
[----:B------:R-:W-:Y:S01]  /*10b0*/  NOP ;  /* 0x0000000000007918 */ /* 0x000fe20000000000 */
[-C--:B---3--:R-:W-:Y:S02]  /*10c0*/  LEA R4, R18, R3.reuse, 0x2 ;  /* 0x0000000312047211 */ /* 0x088fe400078e10ff */
[----:B------:R-:W-:Y:S01]  /*10d0*/  LEA R3, R17, R3, 0x2 ;  /* 0x0000000311037211 */ /* 0x000fe200078e10ff */
[----:B----4-:R-:W-:Y:S04]  /*10e0*/  STS [R6+0x31c00], R13 ;  /* 0x031c000d06007388 */ /* 0x010fe80000000800 */
[----:B-----5:R-:W-:Y:S04]  /*10f0*/  STS [R5+0x31c00], R12 ;  /* 0x031c000c05007388 */ /* 0x020fe80000000800 */
[----:B------:R-:W-:Y:S04]  /*1100*/  STS [R4+0x31c00], R9 ;  /* 0x031c000904007388 */ /* 0x000fe80000000800 */
[----:B-1----:R-:W-:Y:S04]  /*1110*/  STS [R3+0x31c00], R8 ;  /* 0x031c000803007388 */ /* 0x002fe80000000800 */
[----:B------:R-:W1:Y:S04]  /*1120*/  LDS R27, [R14+0x31e00] ;  /* 0x031e00000e1b7984 */ /* 0x000e680000000800 */
[----:B------:R-:W2:Y:S04]  /*1130*/  LDS R26, [R11+0x31e00] ;  /* 0x031e00000b1a7984 */ /* 0x000ea80000000800 */
[----:B------:R-:W3:Y:S04]  /*1140*/  LDS R29, [R10+0x31e00] ;  /* 0x031e00000a1d7984 */ /* 0x000ee80000000800 */
[----:B------:R-:W4:Y:S01]  /*1150*/  LDS R28, [R7+0x31e00] ;  /* 0x031e0000071c7984 */ /* 0x000f220000000800 */
[----:B------:R-:W-:-:S03]  /*1160*/  NOP ;  /* 0x0000000000007918 */ /* 0x000fc60000000000 */
[----:B-1----:R5:W-:Y:S04]  /*1170*/  STS [R6+0x31e00], R27 ;  /* 0x031e001b06007388 */ /* 0x002be80000000800 */
[----:B--2---:R5:W-:Y:S04]  /*1180*/  STS [R5+0x31e00], R26 ;  /* 0x031e001a05007388 */ /* 0x004be80000000800 */
[----:B---3--:R5:W-:Y:S04]  /*1190*/  STS [R4+0x31e00], R29 ;  /* 0x031e001d04007388 */ /* 0x008be80000000800 */
[----:B----4-:R5:W-:Y:S01]  /*11a0*/  STS [R3+0x31e00], R28 ;  /* 0x031e001c03007388 */ /* 0x010be20000000800 */
[----:B------:R1:W-:Y:S06]  /*11b0*/  MEMBAR.ALL.CTA ;  /* 0x0000000000007992 */ /* 0x0003ec0000008000 */
[----:B-1----:R-:W2:Y:S02]  /*11c0*/  FENCE.VIEW.ASYNC.S ;  /* 0x00000000000073c6 */ /* 0x002ea40000000000 */
.L_x_25:
[----:B-1----:R-:W-:Y:S01]  /*11d0*/  VIADD R2, R2, 0x33460 ;  /* 0x0003346002027836 */ /* 0x002fe20000000000 */
[C---:B------:R-:W-:Y:S01]  /*11e0*/  ISETP.NE.AND P0, PT, R15.reuse, 0x5, PT ;  /* 0x000000050f00780c */ /* 0x040fe20003f05270 */
[----:B------:R-:W-:Y:S01]  /*11f0*/  VIADD R15, R15, 0x1 ;  /* 0x000000010f0f7836 */ /* 0x000fe20000000000 */
[----:B------:R-:W-:Y:S02]  /*1200*/  UIADD3 UR4, UPT, UPT, UR4, 0x1, URZ ;  /* 0x0000000104047890 */ /* 0x000fe4000fffe0ff */
[----:B------:R-:W-:Y:S02]  /*1210*/  PRMT R2, RZ, 0x654, R2 ;  /* 0x00000654ff027816 */ /* 0x000fe40000000002 */
[----:B------:R-:W-:Y:S01]  /*1220*/  SEL R15, R15, RZ, P0 ;  /* 0x000000ff0f0f7207 */ /* 0x000fe20000000000 */
[----:B------:R-:W-:Y:S01]  /*1230*/  UISETP.NE.AND UP0, UPT, UR4, 0x10, UPT ;  /* 0x000000100400788c */ /* 0x000fe2000bf05270 */
[----:B--2---:R1:W-:Y:S02]  /*1240*/  SYNCS.ARRIVE.TRANS64.RED.A1T0 RZ, [R2+URZ], RZ ;  /* 0x000000ff02ff79a7 */ /* 0x0043e400081004ff */
[----:B------:R-:W-:-:S04]  /*1250*/  ISETP.NE.AND P0, PT, R15, RZ, PT ;  /* 0x000000ff0f00720c */ /* 0x000fc80003f05270 */
[----:B-----5:R-:W-:-:S04]  /*1260*/  SEL R3, RZ, 0x1, P0 ;  /* 0x00000001ff037807 */ /* 0x020fc80000000000 */
[----:B------:R-:W-:Y:S01]  /*1270*/  LOP3.LUT R16, R16, R3, RZ, 0x3c, !PT ;  /* 0x0000000310107212 */ /* 0x000fe200078e3cff */
[----:B------:R-:W-:Y:S06]  /*1280*/  BRA.U UP0, `(.L_x_26) ;  /* 0xfffffff900fc7547 */ /* 0x000fec000b83ffff */
[----:B------:R-:W-:-:S13]  /*1290*/  ISETP.NE.AND P0, PT, R25, UR5, PT ;  /* 0x0000000519007c0c */ /* 0x000fda000bf05270 */
[----:B------:R-:W-:Y:S05]  /*12a0*/  @!P0 EXIT ;  /* 0x000000000000894d */ /* 0x000fea0003800000 */
[----:B------:R-:W-:Y:S01]  /*12b0*/  UIADD3 UR5, UPT, UPT, UR5, 0x1, URZ ;  /* 0x0000000105057890 */ /* 0x000fe2000fffe0ff */
[----:B------:R-:W-:Y:S05]  /*12c0*/  BRA `(.L_x_27) ;  /* 0xfffffff800dc7947 */ /* 0x000fea000383ffff */
.L_x_22:
[----:B-1----:R-:W-:-:S09]  /*12d0*/  UISETP.NE.AND UP0, UPT, UR5, URZ, UPT ;  /* 0x000000ff0500728c */ /* 0x002fd2000bf05270 */
[----:B------:R-:W-:Y:S05]  /*12e0*/  BRA.U UP0, `(.L_x_23) ;  /* 0x0000003100ec7547 */ /* 0x000fea000b800000 */
[----:B------:R-:W1:Y:S01]  /*12f0*/  S2UR UR4, SR_CTAID.X ;  /* 0x00000000000479c3 */ /* 0x000e620000002500 */
[----:B------:R-:W-:Y:S01]  /*1300*/  UMOV UR9, 0x400 ;  /* 0x0000040000097882 */ /* 0x000fe20000000000 */
[----:B------:R-:W-:Y:S01]  /*1310*/  ISETP.GE.U32.AND P1, PT, R0, 0x6, PT ;  /* 0x000000060000780c */ /* 0x000fe20003f26070 */
[----:B------:R-:W-:-:S04]  /*1320*/  ULEA UR9, UR5, UR9, 0x18 ;  /* 0x0000000905097291 */ /* 0x000fc8000f8ec0ff */
[----:B------:R-:W-:Y:S02]  /*1330*/  UIADD3 UR5, UPT, UPT, UR9, 0x1c000, URZ ;  /* 0x0001c00009057890 */ /* 0x000fe4000fffe0ff */
[----:B------:R-:W-:Y:S02]  /*1340*/  UIADD3 UR6, UPT, UPT, UR9, 0x4000, URZ ;  /* 0x0000400009067890 */ /* 0x000fe4000fffe0ff */
[----:B------:R-:W-:Y:S02]  /*1350*/  USHF.R.U32.HI UR5, URZ, 0x4, UR5 ;  /* 0x00000004ff057899 */ /* 0x000fe40008011605 */
[----:B------:R-:W-:Y:S02]  /*1360*/  USHF.R.U32.HI UR6, URZ, 0x4, UR6 ;  /* 0x00000004ff067899 */ /* 0x000fe40008011606 */
[----:B------:R-:W-:Y:S02]  /*1370*/  ULOP3.LUT UR5, UR5, 0x3fc0, URZ, 0xc0, !UPT ;  /* 0x00003fc005057892 */ /* 0x000fe4000f8ec0ff */
[----:B------:R-:W-:-:S04]  /*1380*/  ULOP3.LUT UR6, UR6, 0x3fc0, URZ, 0xc0, !UPT ;  /* 0x00003fc006067892 */ /* 0x000fc8000f8ec0ff */
[----:B------:R-:W-:Y:S02]  /*1390*/  IMAD.U32 R5, RZ, RZ, UR5 ;  /* 0x00000005ff057e24 */ /* 0x000fe4000f8e00ff */
[C---:B------:R-:W-:Y:S02]  /*13a0*/  LEA R4, R0.reuse, UR6, 0xa ;  /* 0x0000000600047c11 */ /* 0x040fe4000f8e50ff */
[----:B-1----:R-:W-:Y:S01]  /*13b0*/  ISETP.LE.U32.AND P0, PT, R3, UR4, PT ;  /* 0x0000000403007c0c */ /* 0x002fe2000bf03070 */
[----:B------:R-:W-:Y:S01]  /*13c0*/  IMAD R2, R0, 0x380, R5 ;  /* 0x0000038000027824 */ /* 0x000fe200078e0205 */
[----:B------:R-:W-:Y:S01]  /*13d0*/  SEL R4, R4, RZ, !P1 ;  /* 0x000000ff04047207 */ /* 0x000fe20004800000 */
[----:B------:R-:W-:-:S03]  /*13e0*/  IMAD.MOV.U32 R0, RZ, RZ, -0x1 ;  /* 0xffffffffff007424 */ /* 0x000fc600078e00ff */
[----:B------:R-:W-:-:S07]  /*13f0*/  SEL R2, R2, RZ, !P1 ;  /* 0x000000ff02027207 */ /* 0x000fce0004800000 */
[----:B------:R-:W-:Y:S05]  /*1400*/  @P0 BRA `(.L_x_28) ;  /* 0x0000000800700947 */ /* 0x000fea0003800000 */
[----:B------:R-:W-:Y:S01]  /*1410*/  LOP3.LUT R0, RZ, UR4, RZ, 0x33, !PT ;  /* 0x00000004ff007c12 */ /* 0x000fe2000f8e33ff */
[----:B------:R-:W-:Y:S01]  /*1420*/  HFMA2 R6, -RZ, RZ, 0, 0 ;  /* 0x00000000ff067431 */ /* 0x000fe200000001ff */
[----:B------:R-:W-:Y:S01]  /*1430*/  UMOV UR19, URZ ;  /* 0x000000ff00137c82 */ /* 0x000fe20008000000 */
[----:B------:R-:W-:Y:S01]  /*1440*/  UMOV UR11, URZ ;  /* 0x000000ff000b7c82 */ /* 0x000fe20008000000 */
[----:B------:R-:W-:Y:S01]  /*1450*/  UMOV UR6, 0x1c0 ;  /* 0x000001c000067882 */ /* 0x000fe20000000000 */
[----:B------:R-:W-:Y:S01]  /*1460*/  IMAD.IADD R0, R3, 0x1, R0 ;  /* 0x0000000103007824 */ /* 0x000fe200078e0200 */
[----:B------:R-:W-:Y:S01]  /*1470*/  UMOV UR7, 0x1c4 ;  /* 0x000001c400077882 */ /* 0x000fe20000000000 */
[----:B------:R-:W-:Y:S01]  /*1480*/  UMOV UR4, 0x1c0 ;  /* 0x000001c000047882 */ /* 0x000fe20000000000 */
[----:B------:R-:W-:Y:S01]  /*1490*/  UMOV UR5, 0x1c4 ;  /* 0x000001c400057882 */ /* 0x000fe20000000000 */
[----:B------:R-:W-:-:S05]  /*14a0*/  IMAD.HI.U32 R0, R0, -0xf0f0f0f, RZ ;  /* 0xf0f0f0f100007827 */ /* 0x000fca00078e00ff */
[----:B------:R-:W-:-:S07]  /*14b0*/  SHF.R.U32.HI R0, RZ, 0x7, R0 ;  /* 0x00000007ff007819 */ /* 0x000fce0000011600 */
.L_x_35:
[----:B-1----:R-:W-:Y:S01]  /*14c0*/  USHF.R.U32.HI UR10, URZ, 0x1, UR19 ;  /* 0x00000001ff0a7899 */ /* 0x002fe20008011613 */
[----:B------:R-:W-:Y:S01]  /*14d0*/  IMAD.MOV.U32 R9, RZ, RZ, 0x1 ;  /* 0x00000001ff097424 */ /* 0x000fe200078e00ff */
[----:B--2---:R-:W-:Y:S02]  /*14e0*/  USHF.L.U32 UR8, UR19, 0x3, URZ ;  /* 0x0000000313087899 */ /* 0x004fe400080006ff */
[----:B------:R-:W-:Y:S02]  /*14f0*/  ULOP3.LUT UR10, UR10, 0x1, URZ, 0xc, !UPT ;  /* 0x000000010a0a7892 */ /* 0x000fe4000f8e0cff */
[----:B------:R-:W-:Y:S02]  /*1500*/  ULOP3.LUT UR8, UR8, 0x8, URZ, 0xc0, !UPT ;  /* 0x0000000808087892 */ /* 0x000fe4000f8ec0ff */
[----:B------:R-:W-:Y:S02]  /*1510*/  USHF.L.U32 UR10, UR10, 0x1f, URZ ;  /* 0x0000001f0a0a7899 */ /* 0x000fe400080006ff */
[----:B------:R-:W-:-:S02]  /*1520*/  ULOP3.LUT UR13, UR19, 0x1, URZ, 0xc0, !UPT ;  /* 0x00000001130d7892 */ /* 0x000fc4000f8ec0ff */
[----:B------:R-:W-:Y:S01]  /*1530*/  IMAD.U32 R3, RZ, RZ, UR8 ;  /* 0x00000008ff037e24 */ /* 0x000fe2000f8e00ff */
[----:B------:R-:W-:Y:S01]  /*1540*/  UIADD3 UR8, UPT, UPT, UR9, UR8, URZ ;  /* 0x0000000809087290 */ /* 0x000fe2000fffe0ff */
[----:B------:R-:W-:Y:S01]  /*1550*/  MOV R8, UR10 ;  /* 0x0000000a00087c02 */ /* 0x000fe20008000f00 */
[----:B------:R-:W-:Y:S01]  /*1560*/  UMOV UR12, UR19 ;  /* 0x00000013000c7c82 */ /* 0x000fe20008000000 */
[----:B------:R-:W-:Y:S01]  /*1570*/  UIADD3 UR19, UPT, UPT, UR19, 0x1, URZ ;  /* 0x0000000113137890 */ /* 0x000fe2000fffe0ff */
[----:B------:R-:W-:Y:S01]  /*1580*/  ISETP.NE.AND P0, PT, R0, UR12, PT ;  /* 0x0000000c00007c0c */ /* 0x000fe2000bf05270 */
[----:B------:R-:W1:Y:S01]  /*1590*/  SYNCS.PHASECHK.TRANS64.TRYWAIT P1, [R3+UR9+0x334a0], R8 ;  /* 0x0334a008030075a7 */ /* 0x000e620008021109 */
[----:B------:R-:W-:Y:S02]  /*15a0*/  UIMAD UR13, UR13, 0xe0, URZ ;  /* 0x000000e00d0d78a4 */ /* 0x000fe4000f8e02ff */
[----:B------:R-:W-:Y:S01]  /*15b0*/  UIADD3 UR12, UPT, UPT, UR8, 0x33490, URZ ;  /* 0x00033490080c7890 */ /* 0x000fe2000fffe0ff */
[----:B-1----:R-:W-:Y:S11]  /*15c0*/  @!P1 BRA `(.L_x_29) ;  /* 0x0000004c00f09947 */ /* 0x002ff60003800000 */
.L_x_87:
[----:B------:R-:W-:Y:S01]  /*15d0*/  NOP ;  /* 0x0000000000007918 */ /* 0x000fe20000000000 */
[----:B------:R-:W-:Y:S01]  /*15e0*/  UMOV UR18, 0xe ;  /* 0x0000000e00127882 */ /* 0x000fe20000000000 */
[----:B------:R-:W-:-:S05]  /*15f0*/  UMOV UR17, 0xfffffff0 ;  /* 0xfffffff000117882 */ /* 0x000fca0000000000 */
.L_x_34:
[----:B-1----:R-:W-:Y:S01]  /*1600*/  ULEA UR14, UR11, UR9, 0x3 ;  /* 0x000000090b0e7291 */ /* 0x002fe2000f8e18ff */
[----:B-1----:R-:W-:Y:S01]  /*1610*/  SHF.L.U32 R11, R6, 0x1f, RZ ;  /* 0x0000001f060b7819 */ /* 0x002fe200000006ff */
[----:B------:R-:W-:Y:S01]  /*1620*/  UIADD3 UR15, UPT, UPT, UR17, 0x10, URZ ;  /* 0x00000010110f7890 */ /* 0x000fe2000fffe0ff */
[----:B------:R-:W-:Y:S03]  /*1630*/  MOV R3, UR11 ;  /* 0x0000000b00037c02 */ /* 0x000fe60008000f00 */
[----:B------:R-:W-:Y:S03]  /*1640*/  ULOP3.LUT UP0, UR15, UR15, 0x2, URZ, 0xc0, !UPT ;  /* 0x000000020f0f7892 */ /* 0x000fe6000f80c0ff */
[----:B------:R-:W1:Y:S02]  /*1650*/  SYNCS.PHASECHK.TRANS64.TRYWAIT P1, [UR14+0x33460], R11 ;  /* 0x0334600bff0075a7 */ /* 0x000e64000802110e */
[----:B-12---:R-:W-:Y:S07]  /*1660*/  @!P1 BRA `(.L_x_30) ;  /* 0x0000004c00e89947 */ /* 0x006fee0003800000 */
.L_x_89:
[----:B------:R-:W-:Y:S01]  /*1670*/  NOP ;  /* 0x0000000000007918 */ /* 0x000fe20000000000 */
[----:B------:R-:W-:Y:S05]  /*1680*/  BRA.U UP0, `(.L_x_31) ;  /* 0x0000000100487547 */ /* 0x000fea000b800000 */
[----:B------:R-:W-:Y:S02]  /*1690*/  ULEA UR16, UR11, UR9, 0x9 ;  /* 0x000000090b107291 */ /* 0x000fe4000f8e48ff */
[----:B------:R-:W-:Y:S02]  /*16a0*/  ULEA UR8, UR11, UR9, 0xa ;  /* 0x000000090b087291 */ /* 0x000fe4000f8e50ff */
[----:B------:R-:W-:Y:S02]  /*16b0*/  UIADD3 UR16, UPT, UPT, UR16, 0x31000, URZ ;  /* 0x0003100010107890 */ /* 0x000fe4000fffe0ff */
[----:B------:R-:W-:Y:S02]  /*16c0*/  UIADD3 UR10, UPT, UPT, UR8, 0x31c00, URZ ;  /* 0x00031c00080a7890 */ /* 0x000fe4000fffe0ff */
[----:B------:R-:W-:Y:S02]  /*16d0*/  UIADD3 UR8, UPT, UPT, UR8, 0x31e00, URZ ;  /* 0x00031e0008087890 */ /* 0x000fe4000fffe0ff */
[----:B------:R-:W-:Y:S02]  /*16e0*/  USHF.R.U32.HI UR16, URZ, 0x4, UR16 ;  /* 0x00000004ff107899 */ /* 0x000fe40008011610 */
[----:B------:R-:W-:Y:S02]  /*16f0*/  USHF.R.U32.HI UR10, URZ, 0x4, UR10 ;  /* 0x00000004ff0a7899 */ /* 0x000fe4000801160a */
[----:B------:R-:W-:Y:S02]  /*1700*/  USHF.R.U32.HI UR8, URZ, 0x4, UR8 ;  /* 0x00000004ff087899 */ /* 0x000fe40008011608 */
[----:B------:R-:W-:Y:S02]  /*1710*/  ULOP3.LUT UR20, UR16, 0x3fe0, URZ, 0xc0, !UPT ;  /* 0x00003fe010147892 */ /* 0x000fe4000f8ec0ff */
[----:B------:R-:W-:Y:S02]  /*1720*/  ULOP3.LUT UR22, UR10, 0x3fc0, URZ, 0xc0, !UPT ;  /* 0x00003fc00a167892 */ /* 0x000fe4000f8ec0ff */
[----:B------:R-:W-:Y:S01]  /*1730*/  ULOP3.LUT UR24, UR8, 0x3fe0, URZ, 0xc0, !UPT ;  /* 0x00003fe008187892 */ /* 0x000fe2000f8ec0ff */
[----:B------:R-:W-:Y:S01]  /*1740*/  UMOV UR21, 0x4008 ;  /* 0x0000400800157882 */ /* 0x000fe20000000000 */
[----:B------:R-:W-:Y:S01]  /*1750*/  UMOV UR23, 0x4008 ;  /* 0x0000400800177882 */ /* 0x000fe20000000000 */
[----:B------:R-:W-:Y:S02]  /*1760*/  UMOV UR25, 0x4008 ;  /* 0x0000400800197882 */ /* 0x000fe40000000000 */
[----:B------:R2:W-:Y:S02]  /*1770*/  UTCCP.T.S.2CTA.4x32dp128bit tmem[0x1c0], gdesc[UR20] ;  /* 0x0001c014ff0079e7 */ /* 0x0005e40009300000 */
[----:B------:R2:W-:Y:S02]  /*1780*/  UTCCP.T.S.2CTA.4x32dp128bit tmem[0x1c4], gdesc[UR22] ;  /* 0x0001c416ff0079e7 */ /* 0x0005e40009300000 */
[----:B------:R2:W-:Y:S01]  /*1790*/  UTCCP.T.S.2CTA.4x32dp128bit tmem[0x1c8], gdesc[UR24] ;  /* 0x0001c818ff0079e7 */ /* 0x0005e20009300000 */
[----:B------:R-:W-:Y:S02]  /*17a0*/  NOP ;  /* 0x0000000000007918 */ /* 0x000fe40000000000 */
.L_x_31:
[----:B------:R-:W-:Y:S01]  /*17b0*/  UISETP.NE.AND UP0, UPT, UR11, 0x5, UPT ;  /* 0x000000050b00788c */ /* 0x000fe2000bf05270 */
[----:B-1----:R-:W-:Y:S01]  /*17c0*/  SHFL.IDX PT, R5, R4, R3, 0x1f ;  /* 0x00001f0304057589 */ /* 0x002fe200000e0000 */
[----:B------:R-:W-:Y:S01]  /*17d0*/  UIADD3 UR11, UPT, UPT, UR11, 0x1, URZ ;  /* 0x000000010b0b7890 */ /* 0x000fe2000fffe0ff */
[----:B------:R-:W-:Y:S03]  /*17e0*/  NOP ;  /* 0x0000000000007918 */ /* 0x000fe60000000000 */
[----:B------:R-:W-:Y:S03]  /*17f0*/  USEL UR11, UR11, URZ, UP0 ;  /* 0x000000ff0b0b7287 */ /* 0x000fe60008000000 */
[----:B------:R-:W1:Y:S01]  /*1800*/  SHFL.IDX PT, R7, R2, R3, 0x1f ;  /* 0x00001f0302077589 */ /* 0x000e6200000e0000 */
[----:B------:R-:W-:Y:S02]  /*1810*/  USHF.L.U32 UR16, UR15, 0x4, URZ ;  /* 0x000000040f107899 */ /* 0x000fe400080006ff */
[----:B------:R-:W-:Y:S02]  /*1820*/  ULEA UR10, UR11, UR9, 0x3 ;  /* 0x000000090b0a7291 */ /* 0x000fe4000f8e18ff */
[----:B------:R-:W-:Y:S01]  /*1830*/  ULEA UR15, UR15, 0x10b8, 0xd ;  /* 0x000010b80f0f7891 */ /* 0x000fe2000f8e68ff */
[----:B------:R-:W-:Y:S01]  /*1840*/  ISETP.NE.AND P1, PT, RZ, UR11, PT ;  /* 0x0000000bff007c0c */ /* 0x000fe2000bf25270 */
[----:B------:R-:W-:Y:S01]  /*1850*/  UISETP.NE.AND UP0, UPT, UR17, -0x10, UPT ;  /* 0xfffffff01100788c */ /* 0x000fe2000bf05270 */
[----:B------:R-:W-:Y:S01]  /*1860*/  IMAD.U32 R11, RZ, RZ, UR11 ;  /* 0x0000000bff0b7e24 */ /* 0x000fe2000f8e00ff */
[----:B------:R-:W-:Y:S02]  /*1870*/  UPRMT UR29, UR16, 0x5410, UR15 ;  /* 0x00005410101d7896 */ /* 0x000fe4000800000f */
[----:B------:R-:W-:Y:S01]  /*1880*/  UIADD3 UR14, UPT, UPT, UR14, 0x33430, URZ ;  /* 0x000334300e0e7890 */ /* 0x000fe2000fffe0ff */
[----:B------:R-:W-:Y:S01]  /*1890*/  UMOV UR28, URZ ;  /* 0x000000ff001c7c82 */ /* 0x000fe20008000000 */
[----:B--2---:R-:W-:Y:S01]  /*18a0*/  UMOV UR23, 0x40004040 ;  /* 0x4000404000177882 */ /* 0x004fe20000000000 */
[----:B------:R-:W-:Y:S01]  /*18b0*/  UMOV UR21, 0x40004040 ;  /* 0x4000404000157882 */ /* 0x000fe20000000000 */
[----:B------:R-:W-:Y:S01]  /*18c0*/  UMOV UR27, 0x40004040 ;  /* 0x40004040001b7882 */ /* 0x000fe20000000000 */
[----:B------:R-:W-:Y:S01]  /*18d0*/  UMOV UR25, 0x40004040 ;  /* 0x4000404000197882 */ /* 0x000fe20000000000 */
[----:B------:R-:W-:Y:S01]  /*18e0*/  UMOV UR33, 0x40004040 ;  /* 0x4000404000217882 */ /* 0x000fe20000000000 */
[----:B------:R-:W-:Y:S01]  /*18f0*/  UMOV UR31, 0x40004040 ;  /* 0x40004040001f7882 */ /* 0x000fe20000000000 */
[----:B------:R-:W-:Y:S01]  /*1900*/  UMOV UR37, 0x40004040 ;  /* 0x4000404000257882 */ /* 0x000fe20000000000 */
[----:B------:R-:W-:Y:S01]  /*1910*/  UMOV UR35, 0x40004040 ;  /* 0x4000404000237882 */ /* 0x000fe20000000000 */
[----:B------:R-:W-:Y:S01]  /*1920*/  UMOV UR8, 0x3 ;  /* 0x0000000300087882 */ /* 0x000fe20000000000 */
[----:B-1----:R-:W-:Y:S02]  /*1930*/  R2UR UR20, R7 ;  /* 0x00000000071472ca */ /* 0x002fe400000e0000 */
[----:B------:R-:W-:Y:S02]  /*1940*/  R2UR UR22, R5 ;  /* 0x00000000051672ca */ /* 0x000fe400000e0000 */
[----:B------:R-:W-:Y:S04]  /*1950*/  SEL R3, RZ, 0x1, P1 ;  /* 0x00000001ff037807 */ /* 0x000fe80000800000 */
[----:B------:R-:W-:Y:S05]  /*1960*/  LOP3.LUT R6, R6, R3, RZ, 0x3c, !PT ;  /* 0x0000000306067212 */ /* 0x000fea00078e3cff */
[----:B------:R-:W-:Y:S01]  /*1970*/  UIADD3 UR24, UPT, UPT, UR20, 0x2, URZ ;  /* 0x0000000214187890 */ /* 0x000fe2000fffe0ff */
[----:B------:R-:W-:Y:S01]  /*1980*/  IMAD.U32 R13, R6, -0x80000000, RZ ;  /* 0x80000000060d7824 */ /* 0x000fe200078e00ff */
[----:B------:R-:W-:Y:S01]  /*1990*/  UIADD3 UR26, UPT, UPT, UR22, 0x2, URZ ;  /* 0x00000002161a7890 */ /* 0x000fe2000fffe0ff */
[----:B------:R1:W-:Y:S01]  /*19a0*/  UTCQMMA.2CTA gdesc[UR22], gdesc[UR20], tmem[UR13], tmem[UR28], idesc[UR29], tmem[UR6], UP0 ;  /* 0x00061c1416007dea */ /* 0x0003e2000820030d */
[----:B------:R-:W-:Y:S02]  /*19b0*/  UIADD3 UR32, UPT, UPT, UR22, 0x4, URZ ;  /* 0x0000000416207890 */ /* 0x000fe4000fffe0ff */
[----:B------:R-:W-:Y:S02]  /*19c0*/  UIADD3 UR30, UPT, UPT, UR20, 0x4, URZ ;  /* 0x00000004141e7890 */ /* 0x000fe4000fffe0ff */
[----:B------:R-:W-:Y:S02]  /*19d0*/  UIADD3 UR36, UPT, UPT, UR22, 0x6, URZ ;  /* 0x0000000616247890 */ /* 0x000fe4000fffe0ff */
[----:B------:R-:W-:Y:S01]  /*19e0*/  UIADD3 UR34, UPT, UPT, UR20, 0x6, URZ ;  /* 0x0000000614227890 */ /* 0x000fe2000fffe0ff */
[----:B------:R1:W-:Y:S04]  /*19f0*/  UTCQMMA.2CTA gdesc[UR26], gdesc[UR24], tmem[UR13], tmem[UR28], idesc[UR29], tmem[UR6], UPT ;  /* 0x00061c181a007dea */ /* 0x0003e8000ba0030d */
[----:B------:R1:W-:Y:S04]  /*1a00*/  UTCQMMA.2CTA gdesc[UR32], gdesc[UR30], tmem[UR13], tmem[UR28], idesc[UR29], tmem[UR6], UPT ;  /* 0x00061c1e20007dea */ /* 0x0003e8000ba0030d */
[----:B------:R1:W-:Y:S01]  /*1a10*/  UTCQMMA.2CTA gdesc[UR36], gdesc[UR34], tmem[UR13], tmem[UR28], idesc[UR29], tmem[UR6], UPT ;  /* 0x00061c2224007dea */ /* 0x0003e2000ba0030d */
[----:B------:R1:W-:Y:S01]  /*1a20*/  UTCBAR.2CTA.MULTICAST [UR14], URZ, UR8 ;  /* 0x000000ff0e0073e9 */ /* 0x0003e20008200808 */
[----:B------:R-:W2:Y:S02]  /*1a30*/  SYNCS.PHASECHK.TRANS64.TRYWAIT P1, [UR10+0x33460], R13 ;  /* 0x0334600dff0075a7 */ /* 0x000ea4000802110a */
[----:B-12---:R-:W-:Y:S05]  /*1a40*/  @!P1 BRA `(.L_x_32) ;  /* 0x0000004c000c9947 */ /* 0x006fea0003800000 */
.L_x_91:
[----:B------:R-:W-:Y:S01]  /*1a50*/  ELECT P1, URZ, PT ;  /* 0x0000000000ff782f */ /* 0x000fe20003820000 */
[----:B------:R-:W2:Y:S01]  /*1a60*/  SHFL.IDX PT, R5, R4, R11, 0x1f ;  /* 0x00001f0b04057589 */ /* 0x000ea200000e0000 */
[----:B------:R-:W-:Y:S02]  /*1a70*/  UIADD3 UR10, UPT, UPT, UR10, 0x33430, URZ ;  /* 0x000334300a0a7890 */ /* 0x000fe4000fffe0ff */
[----:B------:R-:W-:Y:S05]  /*1a80*/  UISETP.NE.AND UP0, UPT, UR17, -0x2, UPT ;  /* 0xfffffffe1100788c */ /* 0x000fea000bf05270 */
[----:B-1----:R-:W1:Y:S01]  /*1a90*/  SHFL.IDX PT, R3, R2, R11, 0x1f ;  /* 0x00001f0b02037589 */ /* 0x002e6200000e0000 */
[----:B------:R-:W-:Y:S01]  /*1aa0*/  NOP ;  /* 0x0000000000007918 */ /* 0x000fe20000000000 */
[----:B------:R-:W-:Y:S02]  /*1ab0*/  NOP ;  /* 0x0000000000007918 */ /* 0x000fe40000000000 */
[C---:B------:R-:W-:Y:S01]  /*1ac0*/  @P1 IMAD.SHL.U32 R7, R9.reuse, 0x2000, RZ ;  /* 0x0000200009071824 */ /* 0x040fe200078e00ff */
[----:B------:R-:W-:Y:S01]  /*1ad0*/  UMOV UR21, 0x40004040 ;  /* 0x4000404000157882 */ /* 0x000fe20000000000 */
[----:B------:R-:W-:Y:S01]  /*1ae0*/  @P1 IMAD.SHL.U32 R8, R9, 0x10, RZ ;  /* 0x0000001009081824 */ /* 0x000fe200078e00ff */
[----:B------:R-:W-:Y:S01]  /*1af0*/  UMOV UR27, 0x40004040 ;  /* 0x40004040001b7882 */ /* 0x000fe20000000000 */
[----:B------:R-:W-:Y:S01]  /*1b00*/  @P1 IMAD.MOV.U32 R10, RZ, RZ, RZ ;  /* 0x000000ffff0a1224 */ /* 0x000fe200078e00ff */
[----:B------:R-:W-:Y:S01]  /*1b10*/  @P1 LOP3.LUT R7, R7, 0x6000, RZ, 0xc0, !PT ;  /* 0x0000600007071812 */ /* 0x000fe200078ec0ff */
[----:B------:R-:W-:Y:S01]  /*1b20*/  UMOV UR25, 0x40004040 ;  /* 0x4000404000197882 */ /* 0x000fe20000000000 */
[----:B------:R-:W-:Y:S01]  /*1b30*/  @P1 LOP3.LUT R8, R8, 0x30, RZ, 0xc0, !PT ;  /* 0x0000003008081812 */ /* 0x000fe200078ec0ff */
[----:B------:R-:W-:Y:S01]  /*1b40*/  UMOV UR31, 0x40004040 ;  /* 0x40004040001f7882 */ /* 0x000fe20000000000 */
[----:B------:R-:W-:Y:S01]  /*1b50*/  @P1 LOP3.LUT R7, R7, 0x10b8, RZ, 0xfc, !PT ;  /* 0x000010b807071812 */ /* 0x000fe200078efcff */
[----:B------:R-:W-:Y:S01]  /*1b60*/  UMOV UR29, 0x40004040 ;  /* 0x40004040001d7882 */ /* 0x000fe20000000000 */
[----:B------:R-:W-:Y:S01]  /*1b70*/  @P1 R2UR UR22, R10 ;  /* 0x000000000a1612ca */ /* 0x000fe200000e0000 */
[----:B------:R-:W-:Y:S01]  /*1b80*/  UMOV UR35, 0x40004040 ;  /* 0x4000404000237882 */ /* 0x000fe20000000000 */
[----:B------:R-:W-:Y:S01]  /*1b90*/  @P1 PRMT R7, R8, 0x5410, R7 ;  /* 0x0000541008071816 */ /* 0x000fe20000000007 */
[----:B------:R-:W-:Y:S01]  /*1ba0*/  UMOV UR33, 0x40004040 ;  /* 0x4000404000217882 */ /* 0x000fe20000000000 */
[----:B------:R-:W-:Y:S01]  /*1bb0*/  UMOV UR8, 0x3 ;  /* 0x0000000300087882 */ /* 0x000fe20000000000 */
[----:B--2---:R-:W-:Y:S02]  /*1bc0*/  R2UR UR20, R5 ;  /* 0x00000000051472ca */ /* 0x004fe400000e0000 */
[----:B------:R-:W-:Y:S02]  /*1bd0*/  @P1 R2UR UR15, R7 ;  /* 0x00000000070f12ca */ /* 0x000fe400000e0000 */
[----:B-1----:R-:W-:Y:S09]  /*1be0*/  R2UR UR14, R3 ;  /* 0x00000000030e72ca */ /* 0x002ff200000e0000 */
[----:B------:R-:W-:Y:S02]  /*1bf0*/  UIADD3 UR26, UPT, UPT, UR20, 0x2, URZ ;  /* 0x00000002141a7890 */ /* 0x000fe4000fffe0ff */
[----:B------:R-:W-:Y:S01]  /*1c00*/  UIADD3 UR30, UPT, UPT, UR20, 0x4, URZ ;  /* 0x00000004141e7890 */ /* 0x000fe2000fffe0ff */
[----:B------:R-:W-:Y:S01]  /*1c10*/  IMAD.U32 R11, RZ, RZ, UR15 ;  /* 0x0000000fff0b7e24 */ /* 0x000fe2000f8e00ff */
[----:B------:R-:W-:Y:S02]  /*1c20*/  UIADD3 UR24, UPT, UPT, UR14, 0x2, URZ ;  /* 0x000000020e187890 */ /* 0x000fe4000fffe0ff */
[----:B------:R-:W-:Y:S02]  /*1c30*/  UIADD3 UR28, UPT, UPT, UR14, 0x4, URZ ;  /* 0x000000040e1c7890 */ /* 0x000fe4000fffe0ff */
[----:B------:R-:W-:Y:S01]  /*1c40*/  UIADD3 UR34, UPT, UPT, UR20, 0x6, URZ ;  /* 0x0000000614227890 */ /* 0x000fe2000fffe0ff */
[----:B------:R-:W-:Y:S01]  /*1c50*/  @P1 R2UR UR23, R11 ;  /* 0x000000000b1712ca */ /* 0x000fe200000e0000 */
[----:B------:R-:W-:Y:S01]  /*1c60*/  UIADD3 UR32, UPT, UPT, UR14, 0x6, URZ ;  /* 0x000000060e207890 */ /* 0x000fe2000fffe0ff */
[----:B------:R-:W-:Y:S11]  /*1c70*/  UMOV UR15, 0x40004040 ;  /* 0x40004040000f7882 */ /* 0x000ff60000000000 */
[----:B------:R1:W-:Y:S01]  /*1c80*/  UTCQMMA.2CTA gdesc[UR20], gdesc[UR14], tmem[UR13], tmem[UR22], idesc[UR23], tmem[UR4], UPT ;  /* 0x0004160e14007dea */ /* 0x0003e2000ba0030d */
[----:B------:R1:W-:Y:S01]  /*1c90*/  UTCQMMA.2CTA gdesc[UR26], gdesc[UR24], tmem[UR13], tmem[UR22], idesc[UR23], tmem[UR4], UPT ;  /* 0x000416181a007dea */ /* 0x0003e2000ba0030d */
[----:B------:R1:W-:Y:S01]  /*1ca0*/  UTCQMMA.2CTA gdesc[UR30], gdesc[UR28], tmem[UR13], tmem[UR22], idesc[UR23], tmem[UR4], UPT ;  /* 0x0004161c1e007dea */ /* 0x0003e2000ba0030d */
[----:B------:R1:W-:Y:S01]  /*1cb0*/  UTCQMMA.2CTA gdesc[UR34], gdesc[UR32], tmem[UR13], tmem[UR22], idesc[UR23], tmem[UR4], UPT ;  /* 0x0004162022007dea */ /* 0x0003e2000ba0030d */
[----:B------:R1:W-:Y:S01]  /*1cc0*/  UTCBAR.2CTA.MULTICAST [UR10], URZ, UR8 ;  /* 0x000000ff0a0073e9 */ /* 0x0003e20008200808 */
[----:B------:R-:W-:Y:S05]  /*1cd0*/  BRA.U UP0, `(.L_x_33) ;  /* 0x00000001000c7547 */ /* 0x000fea000b800000 */
[----:B-1----:R-:W-:Y:S02]  /*1ce0*/  UMOV UR8, 0x3 ;  /* 0x0000000300087882 */ /* 0x002fe40000000000 */
[----:B------:R2:W-:Y:S01]  /*1cf0*/  UTCBAR.2CTA.MULTICAST [UR12], URZ, UR8 ;  /* 0x000000ff0c0073e9 */ /* 0x0005e20008200808 */
[----:B------:R-:W-:Y:S02]  /*1d00*/  NOP ;  /* 0x0000000000007918 */ /* 0x000fe40000000000 */
.L_x_33:
[----:B------:R-:W-:Y:S01]  /*1d10*/  UISETP.NE.AND UP0, UPT, UR11, 0x5, UPT ;  /* 0x000000050b00788c */ /* 0x000fe2000bf05270 */
[----:B------:R-:W-:Y:S01]  /*1d20*/  VIADD R9, R9, 0x2 ;  /* 0x0000000209097836 */ /* 0x000fe20000000000 */
[----:B------:R-:W-:Y:S02]  /*1d30*/  UIADD3 UR11, UPT, UPT, UR11, 0x1, URZ ;  /* 0x000000010b0b7890 */ /* 0x000fe4000fffe0ff */
[----:B------:R-:W-:Y:S02]  /*1d40*/  UIADD3 UR18, UPT, UPT, UR18, -0x2, URZ ;  /* 0xfffffffe12127890 */ /* 0x000fe4000fffe0ff */
[----:B------:R-:W-:Y:S02]  /*1d50*/  USEL UR11, UR11, URZ, UP0 ;  /* 0x000000ff0b0b7287 */ /* 0x000fe40008000000 */
[----:B------:R-:W-:Y:S02]  /*1d60*/  UISETP.NE.AND UP0, UPT, UR18, -0x2, UPT ;  /* 0xfffffffe1200788c */ /* 0x000fe4000bf05270 */
[----:B------:R-:W-:Y:S02]  /*1d70*/  UIADD3 UR17, UPT, UPT, UR17, 0x2, URZ ;  /* 0x0000000211117890 */ /* 0x000fe4000fffe0ff */
[----:B------:R-:W-:Y:S04]  /*1d80*/  ISETP.NE.AND P1, PT, RZ, UR11, PT ;  /* 0x0000000bff007c0c */ /* 0x000fe8000bf25270 */
[----:B------:R-:W-:Y:S04]  /*1d90*/  SEL R3, RZ, 0x1, P1 ;  /* 0x00000001ff037807 */ /* 0x000fe80000800000 */
[----:B------:R-:W-:Y:S01]  /*1da0*/  LOP3.LUT R6, R6, R3, RZ, 0x3c, !PT ;  /* 0x0000000306067212 */ /* 0x000fe200078e3cff */
[----:B------:R-:W-:Y:S06]  /*1db0*/  BRA.U UP0, `(.L_x_34) ;  /* 0xfffffff900107547 */ /* 0x000fec000b83ffff */
[----:B------:R-:W-:Y:S05]  /*1dc0*/  @P0 BRA `(.L_x_35) ;  /* 0xfffffff400bc0947 */ /* 0x000fea000383ffff */
.L_x_28:
[----:B------:R-:W-:-:S13]  /*1dd0*/  ISETP.GE.AND P0, PT, R0, RZ, PT ;  /* 0x000000ff0000720c */ /* 0x000fda0003f06270 */
[----:B-12---:R-:W-:Y:S05]  /*1de0*/  @!P0 EXIT ;  /* 0x000000000000894d */ /* 0x006fea0003800000 */
[----:B------:R-:W-:Y:S01]  /*1df0*/  IMAD.SHL.U32 R2, R0, 0x8, RZ ;  /* 0x0000000800027824 */ /* 0x000fe200078e00ff */
[----:B------:R-:W-:-:S04]  /*1e00*/  SHF.R.U32.HI R0, RZ, 0x1, R0 ;  /* 0x00000001ff007819 */ /* 0x000fc80000011600 */
[----:B------:R-:W-:Y:S02]  /*1e10*/  LOP3.LUT R0, R0, 0x1, RZ, 0xc0, !PT ;  /* 0x0000000100007812 */ /* 0x000fe400078ec0ff */
[----:B------:R-:W-:Y:S02]  /*1e20*/  LOP3.LUT R2, R2, 0x8, RZ, 0xc0, !PT ;  /* 0x0000000802027812 */ /* 0x000fe400078ec0ff */
[----:B------:R-:W-:-:S03]  /*1e30*/  SHF.L.U32 R4, R0, 0x1f, RZ ;  /* 0x0000001f00047819 */ /* 0x000fc600000006ff */
[----:B------:R-:W-:Y:S02]  /*1e40*/  VIADD R2, R2, UR9 ;  /* 0x0000000902027c36 */ /* 0x000fe40008000000 */
[----:B------:R-:W-:-:S07]  /*1e50*/  IMAD.MOV.U32 R5, RZ, RZ, R4 ;  /* 0x000000ffff057224 */ /* 0x000fce00078e0004 */
.L_x_36:
[----:B-1----:R1:W2:Y:S02]  /*1e60*/  SYNCS.PHASECHK.TRANS64.TRYWAIT P0, [R2+URZ+0x334a0], R5 ;  /* 0x0334a005020075a7 */ /* 0x0022a400080011ff */
[----:B--2---:R-:W-:Y:S05]  /*1e70*/  @!P0 NANOSLEEP.SYNCS 0x989680 ;  /* 0x009896800000895d */ /* 0x004fea0003900000 */
[----:B------:R-:W2:Y:S02]  /*1e80*/  @!P0 SYNCS.PHASECHK.TRANS64 P0, [R2+URZ+0x334a0], R5 ;  /* 0x0334a005020085a7 */ /* 0x000ea400080010ff */
[----:B--2---:R-:W-:Y:S05]  /*1e90*/  @P0 EXIT ;  /* 0x000000000000094d */ /* 0x004fea0003800000 */
[----:B------:R-:W-:Y:S05]  /*1ea0*/  BRA `(.L_x_36) ;  /* 0xfffffffc00ec7947 */ /* 0x000fea000383ffff */
.L_x_21:
[----:B------:R-:W-:-:S13]  /*1eb0*/  ELECT P0, URZ, PT ;  /* 0x0000000000ff782f */ /* 0x000fda0003800000 */
[----:B------:R-:W-:Y:S05]  /*1ec0*/  @!P0 BRA `(.L_x_23) ;  /* 0x0000002400f48947 */ /* 0x000fea0003800000 */
[----:B------:R-:W1:Y:S02]  /*1ed0*/  S2UR UR4, SR_CTAID.X ;  /* 0x00000000000479c3 */ /* 0x000e640000002500 */
[----:B-1----:R-:W-:-:S13]  /*1ee0*/  ISETP.LE.U32.AND P0, PT, R3, UR4, PT ;  /* 0x0000000403007c0c */ /* 0x002fda000bf03070 */
[----:B------:R-:W-:Y:S05]  /*1ef0*/  @P0 EXIT ;  /* 0x000000000000094d */ /* 0x000fea0003800000 */
[----:B------:R-:W1:Y:S01]  /*1f00*/  S2R R2, SR_CgaCtaId ;  /* 0x0000000000027919 */ /* 0x000e620000008800 */
[----:B------:R-:W-:Y:S01]  /*1f10*/  IMAD.U32 R6, RZ, RZ, UR4 ;  /* 0x00000004ff067e24 */ /* 0x000fe2000f8e00ff */
[----:B------:R-:W2:Y:S01]  /*1f20*/  LDC.64 R10, c[0x0][0x348] ;  /* 0x0000d200ff0a7b82 */ /* 0x000ea20000000a00 */
[----:B------:R-:W-:-:S03]  /*1f30*/  HFMA2 R7, -RZ, RZ, 0, 0 ;  /* 0x00000000ff077431 */ /* 0x000fc600000001ff */
[----:B------:R-:W-:Y:S02]  /*1f40*/  LOP3.LUT R8, RZ, R6, RZ, 0x33, !PT ;  /* 0x00000006ff087212 */ /* 0x000fe400078e33ff */
[----:B------:R-:W-:-:S03]  /*1f50*/  PRMT R12, R6, 0x7610, R12 ;  /* 0x00007610060c7816 */ /* 0x000fc6000000000c */
[----:B------:R-:W-:Y:S01]  /*1f60*/  IMAD.IADD R8, R3, 0x1, R8 ;  /* 0x0000000103087824 */ /* 0x000fe200078e0208 */
[----:B------:R-:W-:-:S03]  /*1f70*/  MOV R3, 0x400 ;  /* 0x0000040000037802 */ /* 0x000fc60000000f00 */
[----:B------:R-:W-:-:S05]  /*1f80*/  IMAD.HI.U32 R8, R8, -0xf0f0f0f, RZ ;  /* 0xf0f0f0f108087827 */ /* 0x000fca00078e00ff */
[----:B------:R-:W-:-:S04]  /*1f90*/  SHF.R.U32.HI R8, RZ, 0x7, R8 ;  /* 0x00000007ff087819 */ /* 0x000fc80000011608 */
[----:B------:R-:W-:Y:S02]  /*1fa0*/  IADD3 R8, PT, PT, -R8, RZ, RZ ;  /* 0x000000ff08087210 */ /* 0x000fe40007ffe1ff */
[----:B-1----:R-:W-:Y:S01]  /*1fb0*/  LEA R2, R2, R3, 0x18 ;  /* 0x0000000302027211 */ /* 0x002fe200078ec0ff */
[----:B------:R-:W-:-:S04]  /*1fc0*/  IMAD.MOV.U32 R3, RZ, RZ, RZ ;  /* 0x000000ffff037224 */ /* 0x000fc800078e00ff */
[----:B------:R-:W-:-:S07]  /*1fd0*/  VIADD R14, R2, 0x33400 ;  /* 0x00033400020e7836 */ /* 0x000fce0000000000 */
.L_x_53:
[----:B------:R-:W-:Y:S01]  /*1fe0*/  SHF.R.U32.HI R13, RZ, 0x5, R6 ;  /* 0x00000005ff0d7819 */ /* 0x000fe20000011606 */
[----:B------:R-:W-:Y:S05]  /*1ff0*/  YIELD ;  /* 0x0000000000007946 */ /* 0x000fea0003800000 */
[----:B------:R-:W-:Y:S02]  /*2000*/  LOP3.LUT R13, R13, 0x7fffff0, RZ, 0xc0, !PT ;  /* 0x07fffff00d0d7812 */ /* 0x000fe400078ec0ff */
[----:B------:R-:W-:Y:S02]  /*2010*/  LOP3.LUT R34, R12, 0x1ff, RZ, 0xc0, !PT ;  /* 0x000001ff0c227812 */ /* 0x000fe400078ec0ff */
[----:B------:R-:W-:Y:S02]  /*2020*/  VIADDMNMX.U32 R39, R20, -R13, 0x10, PT ;  /* 0x0000001014277446 */ /* 0x000fe4000380080d */
[----:B------:R-:W-:Y:S02]  /*2030*/  MOV R4, 0x2050 ;  /* 0x0000205000047802 */ /* 0x000fe40000000f00 */
[----:B--2---:R-:W-:Y:S05]  /*2040*/  CALL.REL.NOINC `($__internal_3_$__cuda_sm20_div_u16) ;  /* 0x0000004c00887944 */ /* 0x004fea0003c00000 */
[----:B------:R-:W-:Y:S01]  /*2050*/  IMAD R26, R7, 0x8, R14 ;  /* 0x00000008071a7824 */ /* 0x000fe200078e020e */
[----:B------:R-:W-:Y:S01]  /*2060*/  LOP3.LUT R15, R3, 0x1, RZ, 0x3c, !PT ;  /* 0x00000001030f7812 */ /* 0x000fe200078e3cff */
[----:B------:R-:W1:Y:S01]  /*2070*/  S2R R5, SR_CgaCtaId ;  /* 0x0000000000057919 */ /* 0x000e620000008800 */
[----:B------:R-:W-:Y:S01]  /*2080*/  PRMT R16, R39, 0x9910, RZ ;  /* 0x0000991027107816 */ /* 0x000fe200000000ff */
[C---:B------:R-:W-:Y:S01]  /*2090*/  VIADD R9, R7.reuse, 0x1 ;  /* 0x0000000107097836 */ /* 0x040fe20000000000 */
[----:B------:R-:W-:Y:S01]  /*20a0*/  ISETP.NE.AND P0, PT, R7, 0x5, PT ;  /* 0x000000050700780c */ /* 0x000fe20003f05270 */
[----:B------:R-:W-:Y:S01]  /*20b0*/  IMAD.U32 R17, R15, -0x80000000, RZ ;  /* 0x800000000f117824 */ /* 0x000fe200078e00ff */
[C---:B------:R-:W-:Y:S01]  /*20c0*/  PRMT R15, R0.reuse, 0x9910, RZ ;  /* 0x00009910000f7816 */ /* 0x040fe200000000ff */
[----:B------:R-:W-:Y:S01]  /*20d0*/  IMAD R18, R7, 0x4000, R2 ;  /* 0x0000400007127824 */ /* 0x000fe200078e0202 */
[----:B------:R-:W-:Y:S01]  /*20e0*/  SEL R9, R9, RZ, P0 ;  /* 0x000000ff09097207 */ /* 0x000fe20000000000 */
[----:B------:R-:W2:Y:S01]  /*20f0*/  SYNCS.PHASECHK.TRANS64.TRYWAIT P1, [R26+URZ+0x30], R17 ;  /* 0x000030111a0075a7 */ /* 0x000ea200080211ff */
[----:B------:R-:W-:Y:S01]  /*2100*/  LOP3.LUT R0, R0, 0xffff, RZ, 0xc0, !PT ;  /* 0x0000ffff00007812 */ /* 0x000fe200078ec0ff */
[----:B------:R-:W-:Y:S01]  /*2110*/  IMAD R15, R16, R15, RZ ;  /* 0x0000000f100f7224 */ /* 0x000fe200078e02ff */
[----:B------:R-:W-:Y:S03]  /*2120*/  ISETP.NE.AND P0, PT, R9, RZ, PT ;  /* 0x000000ff0900720c */ /* 0x000fe60003f05270 */
[----:B------:R-:W-:Y:S01]  /*2130*/  IMAD.MOV R19, RZ, RZ, -R15 ;  /* 0x000000ffff137224 */ /* 0x000fe200078e0a0f */
[----:B------:R-:W-:Y:S01]  /*2140*/  SEL R16, RZ, 0x1, P0 ;  /* 0x00000001ff107807 */ /* 0x000fe20000000000 */
[----:B------:R-:W-:Y:S03]  /*2150*/  IMAD R0, R0, 0xe0, RZ ;  /* 0x000000e000007824 */ /* 0x000fe600078e02ff */
[----:B------:R-:W-:Y:S02]  /*2160*/  PRMT R19, R19, 0x7710, RZ ;  /* 0x0000771013137816 */ /* 0x000fe400000000ff */
[----:B------:R-:W-:Y:S03]  /*2170*/  LOP3.LUT R15, R3, R16, RZ, 0x3c, !PT ;  /* 0x00000010030f7212 */ /* 0x000fe600078e3cff */
[----:B------:R-:W-:Y:S02]  /*2180*/  IMAD.IADD R34, R34, 0x1, R19 ;  /* 0x0000000122227824 */ /* 0x000fe400078e0213 */
[----:B-1----:R-:W-:Y:S02]  /*2190*/  IMAD R3, R5, 0x70, R0 ;  /* 0x0000007005037824 */ /* 0x002fe400078e0200 */
[----:B------:R-:W-:Y:S01]  /*21a0*/  IMAD R4, R7, 0x3800, R2 ;  /* 0x0000380007047824 */ /* 0x000fe200078e0202 */
[----:B--2---:R-:W-:Y:S06]  /*21b0*/  @!P1 BRA `(.L_x_37) ;  /* 0x00000044004c9947 */ /* 0x004fec0003800000 */
.L_x_93:
[----:B------:R-:W-:Y:S01]  /*21c0*/  R2UR UR12, R18 ;  /* 0x00000000120c72ca */ /* 0x000fe200000e0000 */
[----:B------:R-:W-:Y:S01]  /*21d0*/  IMAD R28, R9, 0x8, R14 ;  /* 0x00000008091c7824 */ /* 0x000fe200078e020e */
[----:B------:R-:W-:Y:S01]  /*21e0*/  IADD3 R18, P1, PT, R10, 0x40, RZ ;  /* 0x000000400a127810 */ /* 0x000fe20007f3e0ff */
[----:B------:R-:W-:Y:S01]  /*21f0*/  UMOV UR14, URZ ;  /* 0x000000ff000e7c82 */ /* 0x000fe20008000000 */
[----:B------:R-:W-:Y:S01]  /*2200*/  LOP3.LUT R29, R15, 0x1, RZ, 0x3c, !PT ;  /* 0x000000010f1d7812 */ /* 0x000fe200078e3cff */
[----:B------:R-:W-:Y:S01]  /*2210*/  UMOV UR20, 0x0 ;  /* 0x0000000000147882 */ /* 0x000fe20000000000 */
[----:B------:R-:W-:Y:S01]  /*2220*/  LOP3.LUT R34, R34, 0xffff, RZ, 0xc0, !PT ;  /* 0x0000ffff22227812 */ /* 0x000fe200078ec0ff */
[--C-:B------:R-:W-:Y:S01]  /*2230*/  IMAD.X R19, RZ, RZ, R11.reuse, P1 ;  /* 0x000000ffff137224 */ /* 0x100fe200008e060b */
[C---:B------:R-:W-:Y:S01]  /*2240*/  IADD3 R24, P1, PT, R10.reuse, 0x140, RZ ;  /* 0x000001400a187810 */ /* 0x040fe20007f3e0ff */
[----:B------:R-:W-:Y:S01]  /*2250*/  IMAD.U32 R27, R29, -0x80000000, RZ ;  /* 0x800000001d1b7824 */ /* 0x000fe200078e00ff */
[----:B------:R-:W-:Y:S01]  /*2260*/  IADD3 R16, P0, PT, R10, 0xc0, RZ ;  /* 0x000000c00a107810 */ /* 0x000fe20007f1e0ff */
[----:B------:R-:W-:Y:S01]  /*2270*/  IMAD.IADD R13, R13, 0x1, R34 ;  /* 0x000000010d0d7824 */ /* 0x000fe200078e0222 */
[----:B------:R-:W-:Y:S01]  /*2280*/  R2UR UR16, R4 ;  /* 0x00000000041072ca */ /* 0x000fe200000e0000 */
[--C-:B------:R-:W-:Y:S01]  /*2290*/  IMAD.X R25, RZ, RZ, R11.reuse, P1 ;  /* 0x000000ffff197224 */ /* 0x100fe200008e060b */
[----:B------:R-:W-:Y:S01]  /*22a0*/  R2UR UR13, R26 ;  /* 0x000000001a0d72ca */ /* 0x000fe200000e0000 */
[----:B------:R-:W-:Y:S01]  /*22b0*/  IMAD.SHL.U32 R13, R13, 0x80, RZ ;  /* 0x000000800d0d7824 */ /* 0x000fe200078e00ff */
[----:B------:R-:W-:Y:S01]  /*22c0*/  R2UR UR28, R18 ;  /* 0x00000000121c72ca */ /* 0x000fe200000e0000 */
[--C-:B------:R-:W-:Y:S01]  /*22d0*/  IMAD R21, R7, 0x200, R2.reuse ;  /* 0x0000020007157824 */ /* 0x100fe200078e0202 */
[----:B------:R-:W-:Y:S01]  /*22e0*/  R2UR UR29, R19 ;  /* 0x00000000131d72ca */ /* 0x000fe200000e0000 */
[--C-:B-1----:R-:W-:Y:S01]  /*22f0*/  IMAD.X R17, RZ, RZ, R11.reuse, P0 ;  /* 0x000000ffff117224 */ /* 0x102fe200000e060b */
[----:B------:R-:W-:Y:S01]  /*2300*/  R2UR UR15, R13 ;  /* 0x000000000d0f72ca */ /* 0x000fe200000e0000 */
[----:B------:R-:W-:Y:S01]  /*2310*/  UIADD3 UR12, UPT, UPT, UR12, 0x4000, URZ ;  /* 0x000040000c0c7890 */ /* 0x000fe2000fffe0ff */
[----:B------:R-:W-:Y:S01]  /*2320*/  R2UR UR8, R21 ;  /* 0x00000000150872ca */ /* 0x000fe200000e0000 */
[--C-:B------:R-:W-:Y:S01]  /*2330*/  IMAD R21, R7, 0x400, R2.reuse ;  /* 0x0000040007157824 */ /* 0x100fe200078e0202 */
[----:B------:R-:W-:Y:S01]  /*2340*/  R2UR UR26, R16 ;  /* 0x00000000101a72ca */ /* 0x000fe200000e0000 */
[----:B------:R-:W-:Y:S01]  /*2350*/  UMOV UR21, 0x10000000 ;  /* 0x1000000000157882 */ /* 0x000fe20000000000 */
[----:B------:R-:W-:Y:S01]  /*2360*/  R2UR UR27, R17 ;  /* 0x00000000111b72ca */ /* 0x000fe200000e0000 */
[----:B------:R-:W-:Y:S01]  /*2370*/  UIADD3 UR16, UPT, UPT, UR16, 0x1c000, URZ ;  /* 0x0001c00010107890 */ /* 0x000fe2000fffe0ff */
[----:B------:R-:W-:Y:S01]  /*2380*/  R2UR UR19, R3 ;  /* 0x00000000031372ca */ /* 0x000fe200000e0000 */
[----:B------:R-:W-:Y:S01]  /*2390*/  UMOV UR17, UR13 ;  /* 0x0000000d00117c82 */ /* 0x000fe20008000000 */
[----:B------:R-:W-:Y:S01]  /*23a0*/  IADD3 R22, P0, PT, R10, 0x1c0, RZ ;  /* 0x000001c00a167810 */ /* 0x000fe20007f1e0ff */
[----:B------:R-:W-:Y:S01]  /*23b0*/  UMOV UR18, UR14 ;  /* 0x0000000e00127c82 */ /* 0x000fe20008000000 */
[----:B------:R-:W-:Y:S01]  /*23c0*/  R2UR UR4, R21 ;  /* 0x00000000150472ca */ /* 0x000fe200000e0000 */
[----:B------:R1:W-:Y:S01]  /*23d0*/  UTMALDG.2D [UR12], [UR28], desc[UR20] ;  /* 0x0000140c1c0075b4 */ /* 0x0003e20008009000 */
[----:B------:R-:W-:Y:S01]  /*23e0*/  R2UR UR24, R24 ;  /* 0x00000000181872ca */ /* 0x000fe200000e0000 */
[----:B------:R-:W-:Y:S01]  /*23f0*/  IMAD.X R23, RZ, RZ, R11, P0 ;  /* 0x000000ffff177224 */ /* 0x000fe200000e060b */
[----:B------:R-:W-:Y:S01]  /*2400*/  R2UR UR25, R25 ;  /* 0x00000000191972ca */ /* 0x000fe200000e0000 */
[----:B------:R-:W-:Y:S01]  /*2410*/  UIADD3 UR8, UPT, UPT, UR8, 0x31000, URZ ;  /* 0x0003100008087890 */ /* 0x000fe2000fffe0ff */
[----:B------:R-:W-:Y:S01]  /*2420*/  R2UR UR22, R22 ;  /* 0x00000000161672ca */ /* 0x000fe200000e0000 */
[----:B------:R-:W-:Y:S01]  /*2430*/  UMOV UR11, URZ ;  /* 0x000000ff000b7c82 */ /* 0x000fe20008000000 */
[----:B------:R-:W-:Y:S01]  /*2440*/  R2UR UR23, R23 ;  /* 0x00000000171772ca */ /* 0x000fe200000e0000 */
[----:B------:R1:W-:Y:S01]  /*2450*/  UTMALDG.2D [UR16], [UR26], desc[UR20] ;  /* 0x000014101a0075b4 */ /* 0x0003e20008009000 */
[----:B------:R-:W-:Y:S01]  /*2460*/  R2UR UR6, R0 ;  /* 0x00000000000672ca */ /* 0x000fe200000e0000 */
[----:B------:R-:W-:Y:S01]  /*2470*/  UMOV UR9, UR13 ;  /* 0x0000000d00097c82 */ /* 0x000fe20008000000 */
[----:B------:R-:W-:Y:S01]  /*2480*/  UMOV UR10, UR15 ;  /* 0x0000000f000a7c82 */ /* 0x000fe20008000000 */
[----:B------:R-:W-:Y:S01]  /*2490*/  UIADD3 UR4, UPT, UPT, UR4, 0x31c00, URZ ;  /* 0x00031c0004047890 */ /* 0x000fe2000fffe0ff */
[----:B------:R-:W-:Y:S01]  /*24a0*/  IMAD.MOV.U32 R21, RZ, RZ, 0x7d80 ;  /* 0x00007d80ff157424 */ /* 0x000fe200078e00ff */
[----:B------:R-:W-:Y:S01]  /*24b0*/  UMOV UR5, UR13 ;  /* 0x0000000d00057c82 */ /* 0x000fe20008000000 */
[----:B------:R-:W-:Y:S01]  /*24c0*/  UMOV UR7, UR11 ;  /* 0x0000000b00077c82 */ /* 0x000fe20008000000 */
[----:B------:R1:W-:Y:S01]  /*24d0*/  UTMALDG.2D [UR8], [UR24], desc[UR20] ;  /* 0x00001408180075b4 */ /* 0x0003e20008009000 */
[C---:B------:R-:W-:Y:S01]  /*24e0*/  VIADD R5, R9.reuse, 0x1 ;  /* 0x0000000109057836 */ /* 0x040fe20000000000 */
[C---:B------:R-:W-:Y:S01]  /*24f0*/  ISETP.NE.AND P0, PT, R9.reuse, 0x5, PT ;  /* 0x000000050900780c */ /* 0x040fe20003f05270 */
[C-C-:B------:R-:W-:Y:S02]  /*2500*/  IMAD R29, R9.reuse, 0x4000, R2.reuse ;  /* 0x00004000091d7824 */ /* 0x140fe400078e0202 */
[----:B------:R-:W-:Y:S01]  /*2510*/  IMAD R4, R9, 0x3800, R2 ;  /* 0x0000380009047824 */ /* 0x000fe200078e0202 */
[----:B------:R-:W-:Y:S01]  /*2520*/  SEL R5, R5, RZ, P0 ;  /* 0x000000ff05057207 */ /* 0x000fe20000000000 */
[----:B------:R1:W-:Y:S01]  /*2530*/  UTMALDG.2D [UR4], [UR22], desc[UR20] ;  /* 0x00001404160075b4 */ /* 0x0003e20008009000 */
[----:B------:R1:W-:Y:S02]  /*2540*/  SYNCS.ARRIVE.TRANS64 RZ, [R26+URZ], R21 ;  /* 0x000000151aff79a7 */ /* 0x0003e400080000ff */
[----:B------:R-:W-:Y:S01]  /*2550*/  ISETP.NE.AND P0, PT, R5, RZ, PT ;  /* 0x000000ff0500720c */ /* 0x000fe20003f05270 */
[----:B------:R-:W2:Y:S02]  /*2560*/  SYNCS.PHASECHK.TRANS64.TRYWAIT P1, [R28+URZ+0x30], R27 ;  /* 0x0000301b1c0075a7 */ /* 0x000ea400080211ff */
[----:B-12---:R-:W-:Y:S10]  /*2570*/  @!P1 BRA `(.L_x_38) ;  /* 0x0000004000749947 */ /* 0x006ff40003800000 */
.L_x_95:
[----:B------:R-:W-:Y:S01]  /*2580*/  R2UR UR8, R29 ;  /* 0x000000001d0872ca */ /* 0x000fe200000e0000 */
[----:B------:R-:W-:Y:S01]  /*2590*/  UMOV UR14, 0x0 ;  /* 0x00000000000e7882 */ /* 0x000fe20000000000 */
[----:B------:R-:W-:Y:S01]  /*25a0*/  R2UR UR4, R4 ;  /* 0x00000000040472ca */ /* 0x000fe200000e0000 */
[----:B------:R-:W-:Y:S01]  /*25b0*/  UMOV UR15, 0x10000000 ;  /* 0x10000000000f7882 */ /* 0x000fe20000000000 */
[----:B------:R-:W-:Y:S01]  /*25c0*/  R2UR UR9, R28 ;  /* 0x000000001c0972ca */ /* 0x000fe200000e0000 */
[----:B------:R-:W-:Y:S01]  /*25d0*/  UMOV UR10, 0x80 ;  /* 0x00000080000a7882 */ /* 0x000fe20000000000 */
[----:B------:R-:W-:Y:S01]  /*25e0*/  R2UR UR16, R18 ;  /* 0x00000000121072ca */ /* 0x000fe200000e0000 */
[----:B------:R-:W-:Y:S01]  /*25f0*/  UMOV UR6, 0x80 ;  /* 0x0000008000067882 */ /* 0x000fe20000000000 */
[----:B------:R-:W-:Y:S01]  /*2600*/  R2UR UR17, R19 ;  /* 0x00000000131172ca */ /* 0x000fe200000e0000 */
[----:B------:R-:W-:Y:S01]  /*2610*/  IMAD R26, R5, 0x8, R14 ;  /* 0x00000008051a7824 */ /* 0x000fe200078e020e */
[----:B------:R-:W-:Y:S01]  /*2620*/  R2UR UR11, R13 ;  /* 0x000000000d0b72ca */ /* 0x000fe200000e0000 */
[----:B------:R-:W-:Y:S01]  /*2630*/  VIADD R7, R5, 0x1 ;  /* 0x0000000105077836 */ /* 0x000fe20000000000 */
[----:B------:R-:W-:Y:S01]  /*2640*/  R2UR UR12, R16 ;  /* 0x00000000100c72ca */ /* 0x000fe200000e0000 */
[----:B------:R-:W-:Y:S01]  /*2650*/  UIADD3 UR8, UPT, UPT, UR8, 0x4000, URZ ;  /* 0x0000400008087890 */ /* 0x000fe2000fffe0ff */
[----:B------:R-:W-:Y:S01]  /*2660*/  R2UR UR13, R17 ;  /* 0x00000000110d72ca */ /* 0x000fe200000e0000 */
[----:B------:R-:W-:Y:S01]  /*2670*/  UIADD3 UR4, UPT, UPT, UR4, 0x1c000, URZ ;  /* 0x0001c00004047890 */ /* 0x000fe2000fffe0ff */
[----:B------:R-:W-:Y:S01]  /*2680*/  R2UR UR7, R3 ;  /* 0x00000000030772ca */ /* 0x000fe200000e0000 */
[----:B------:R-:W-:Y:S01]  /*2690*/  UMOV UR5, UR9 ;  /* 0x0000000900057c82 */ /* 0x000fe20008000000 */
[----:B------:R-:W-:Y:S01]  /*26a0*/  SEL R30, RZ, 0x1, P0 ;  /* 0x00000001ff1e7807 */ /* 0x000fe20000000000 */
[C-C-:B------:R-:W-:Y:S01]  /*26b0*/  IMAD R4, R5.reuse, 0x3800, R2.reuse ;  /* 0x0000380005047824 */ /* 0x140fe200078e0202 */
[----:B------:R-:W-:Y:S02]  /*26c0*/  ISETP.NE.AND P0, PT, R5, 0x5, PT ;  /* 0x000000050500780c */ /* 0x000fe40003f05270 */
[----:B------:R-:W-:Y:S01]  /*26d0*/  LOP3.LUT R9, R15, R30, RZ, 0x3c, !PT ;  /* 0x0000001e0f097212 */ /* 0x000fe200078e3cff */
[----:B------:R2:W-:Y:S01]  /*26e0*/  UTMALDG.2D [UR8], [UR16], desc[UR14] ;  /* 0x00000e08100075b4 */ /* 0x0005e20008009000 */
[----:B------:R-:W-:Y:S01]  /*26f0*/  IMAD.MOV.U32 R15, RZ, RZ, 0x7800 ;  /* 0x00007800ff0f7424 */ /* 0x000fe200078e00ff */
[----:B------:R-:W-:Y:S02]  /*2700*/  SEL R7, R7, RZ, P0 ;  /* 0x000000ff07077207 */ /* 0x000fe40000000000 */
[----:B------:R-:W-:Y:S02]  /*2710*/  LOP3.LUT R29, R9, 0x1, RZ, 0x3c, !PT ;  /* 0x00000001091d7812 */ /* 0x000fe400078e3cff */
[----:B------:R-:W-:Y:S01]  /*2720*/  ISETP.NE.AND P0, PT, R7, RZ, PT ;  /* 0x000000ff0700720c */ /* 0x000fe20003f05270 */
[----:B------:R2:W-:Y:S01]  /*2730*/  UTMALDG.2D [UR4], [UR12], desc[UR14] ;  /* 0x00000e040c0075b4 */ /* 0x0005e20008009000 */
[----:B------:R3:W-:Y:S01]  /*2740*/  SYNCS.ARRIVE.TRANS64 RZ, [R28+URZ], R15 ;  /* 0x0000000f1cff79a7 */ /* 0x0007e200080000ff */
[----:B-1----:R-:W-:Y:S04]  /*2750*/  IMAD.U32 R27, R29, -0x80000000, RZ ;  /* 0x800000001d1b7824 */ /* 0x002fe800078e00ff */
[----:B------:R-:W1:Y:S01]  /*2760*/  SYNCS.PHASECHK.TRANS64.TRYWAIT P1, [R26+URZ+0x30], R27 ;  /* 0x0000301b1a0075a7 */ /* 0x000e6200080211ff */
[----:B---3--:R-:W-:Y:S01]  /*2770*/  IMAD R28, R5, 0x4000, R2 ;  /* 0x00004000051c7824 */ /* 0x008fe200078e0202 */
[----:B-12---:R-:W-:Y:S06]  /*2780*/  @!P1 BRA `(.L_x_39) ;  /* 0x0000004000089947 */ /* 0x006fec0003800000 */
.L_x_97:
        /* <DEDUP_REMOVED lines=23> */
[----:B------:R-:W-:Y:S02]  /*2900*/  SEL R5, R5, RZ, P0 ;  /* 0x000000ff05057207 */ /* 0x000fe40000000000 */
[----:B------:R-:W-:Y:S02]  /*2910*/  LOP3.LUT R29, R9, 0x1, RZ, 0x3c, !PT ;  /* 0x00000001091d7812 */ /* 0x000fe400078e3cff */
[----:B------:R-:W-:Y:S01]  /*2920*/  ISETP.NE.AND P0, PT, R5, RZ, PT ;  /* 0x000000ff0500720c */ /* 0x000fe20003f05270 */
[----:B------:R2:W-:Y:S01]  /*2930*/  UTMALDG.2D [UR4], [UR12], desc[UR14] ;  /* 0x00000e040c0075b4 */ /* 0x0005e20008009000 */
[----:B------:R2:W-:Y:S01]  /*2940*/  SYNCS.ARRIVE.TRANS64 RZ, [R26+URZ], R15 ;  /* 0x0000000f1aff79a7 */ /* 0x0005e200080000ff */
[----:B------:R-:W-:Y:S02]  /*2950*/  IMAD.U32 R27, R29, -0x80000000, RZ ;  /* 0x800000001d1b7824 */ /* 0x000fe400078e00ff */
[----:B------:R-:W-:Y:S02]  /*2960*/  IMAD R29, R7, 0x4000, R2 ;  /* 0x00004000071d7824 */ /* 0x000fe400078e0202 */
[----:B------:R-:W3:Y:S02]  /*2970*/  SYNCS.PHASECHK.TRANS64.TRYWAIT P1, [R28+URZ+0x30], R27 ;  /* 0x0000301b1c0075a7 */ /* 0x000ee400080211ff */
[----:B--23--:R-:W-:Y:S05]  /*2980*/  @!P1 BRA `(.L_x_40) ;  /* 0x0000003c00a49947 */ /* 0x00cfea0003800000 */
.L_x_99:
        /* <DEDUP_REMOVED lines=9> */
[----:B-1----:R-:W-:Y:S01]  /*2a20*/  IMAD R26, R5, 0x8, R14 ;  /* 0x00000008051a7824 */ /* 0x002fe200078e020e */
        /* <DEDUP_REMOVED lines=8> */
[----:B------:R-:W-:Y:S02]  /*2ab0*/  SEL R30, RZ, 0x1, P0 ;  /* 0x00000001ff1e7807 */ /* 0x000fe40000000000 */
        /* <DEDUP_REMOVED lines=8> */
[----:B------:R-:W-:Y:S04]  /*2b40*/  IMAD.U32 R27, R29, -0x80000000, RZ ;  /* 0x800000001d1b7824 */ /* 0x000fe800078e00ff */
[----:B------:R-:W3:Y:S01]  /*2b50*/  SYNCS.PHASECHK.TRANS64.TRYWAIT P1, [R26+URZ+0x30], R27 ;  /* 0x0000301b1a0075a7 */ /* 0x000ee200080211ff */
[----:B--2---:R-:W-:Y:S01]  /*2b60*/  IMAD R28, R5, 0x4000, R2 ;  /* 0x00004000051c7824 */ /* 0x004fe200078e0202 */
[----:B-1-3--:R-:W-:Y:S06]  /*2b70*/  @!P1 BRA `(.L_x_41) ;  /* 0x0000003c00409947 */ /* 0x00afec0003800000 */
.L_x_101:
[----:B------:R-:W-:Y:S01]  /*2b80*/  R2UR UR12, R28 ;  /* 0x000000001c0c72ca */ /* 0x000fe200000e0000 */
[----:B------:R-:W-:Y:S01]  /*2b90*/  IMAD R4, R5, 0x3800, R2 ;  /* 0x0000380005047824 */ /* 0x000fe200078e0202 */
[----:B------:R-:W-:Y:S01]  /*2ba0*/  SEL R30, RZ, 0x1, P0 ;  /* 0x00000001ff1e7807 */ /* 0x000fe20000000000 */
[----:B------:R-:W-:Y:S01]  /*2bb0*/  IMAD R28, R7, 0x8, R14 ;  /* 0x00000008071c7824 */ /* 0x000fe200078e020e */
[----:B------:R-:W-:Y:S01]  /*2bc0*/  R2UR UR13, R26 ;  /* 0x000000001a0d72ca */ /* 0x000fe200000e0000 */
[----:B------:R-:W-:Y:S01]  /*2bd0*/  UMOV UR24, 0x0 ;  /* 0x0000000000187882 */ /* 0x000fe20000000000 */
[----:B------:R-:W-:Y:S01]  /*2be0*/  LOP3.LUT R9, R9, R30, RZ, 0x3c, !PT ;  /* 0x0000001e09097212 */ /* 0x000fe200078e3cff */
[----:B------:R-:W-:Y:S01]  /*2bf0*/  UMOV UR25, 0x10000000 ;  /* 0x1000000000197882 */ /* 0x000fe20000000000 */
[----:B------:R-:W-:Y:S01]  /*2c00*/  R2UR UR16, R4 ;  /* 0x00000000041072ca */ /* 0x000fe200000e0000 */
[----:B------:R-:W-:Y:S01]  /*2c10*/  UMOV UR14, 0x200 ;  /* 0x00000200000e7882 */ /* 0x000fe20000000000 */
[----:B------:R-:W-:Y:S01]  /*2c20*/  R2UR UR28, R18 ;  /* 0x00000000121c72ca */ /* 0x000fe200000e0000 */
[--C-:B------:R-:W-:Y:S01]  /*2c30*/  IMAD R29, R5, 0x200, R2.reuse ;  /* 0x00000200051d7824 */ /* 0x100fe200078e0202 */
[----:B------:R-:W-:Y:S01]  /*2c40*/  R2UR UR29, R19 ;  /* 0x00000000131d72ca */ /* 0x000fe200000e0000 */
[----:B------:R-:W-:Y:S01]  /*2c50*/  UIADD3 UR12, UPT, UPT, UR12, 0x4000, URZ ;  /* 0x000040000c0c7890 */ /* 0x000fe2000fffe0ff */
[----:B------:R-:W-:Y:S01]  /*2c60*/  R2UR UR15, R13 ;  /* 0x000000000d0f72ca */ /* 0x000fe200000e0000 */
[----:B------:R-:W-:Y:S01]  /*2c70*/  UMOV UR18, 0x200 ;  /* 0x0000020000127882 */ /* 0x000fe20000000000 */
[----:B------:R-:W-:Y:S01]  /*2c80*/  R2UR UR8, R29 ;  /* 0x000000001d0872ca */ /* 0x000fe200000e0000 */
[--C-:B------:R-:W-:Y:S01]  /*2c90*/  IMAD R29, R5, 0x400, R2.reuse ;  /* 0x00000400051d7824 */ /* 0x100fe200078e0202 */
[----:B------:R-:W-:Y:S01]  /*2ca0*/  R2UR UR26, R16 ;  /* 0x00000000101a72ca */ /* 0x000fe200000e0000 */
[----:B------:R-:W-:Y:S01]  /*2cb0*/  UMOV UR17, UR13 ;  /* 0x0000000d00117c82 */ /* 0x000fe20008000000 */
[----:B------:R-:W-:Y:S01]  /*2cc0*/  R2UR UR27, R17 ;  /* 0x00000000111b72ca */ /* 0x000fe200000e0000 */
[----:B------:R-:W-:Y:S01]  /*2cd0*/  UIADD3 UR16, UPT, UPT, UR16, 0x1c000, URZ ;  /* 0x0001c00010107890 */ /* 0x000fe2000fffe0ff */
[----:B------:R-:W-:Y:S01]  /*2ce0*/  R2UR UR19, R3 ;  /* 0x00000000031372ca */ /* 0x000fe200000e0000 */
[----:B------:R-:W-:Y:S01]  /*2cf0*/  UMOV UR11, 0x1 ;  /* 0x00000001000b7882 */ /* 0x000fe20000000000 */
[----:B------:R-:W-:Y:S01]  /*2d00*/  R2UR UR4, R29 ;  /* 0x000000001d0472ca */ /* 0x000fe200000e0000 */
[----:B------:R-:W-:Y:S01]  /*2d10*/  UMOV UR9, UR13 ;  /* 0x0000000d00097c82 */ /* 0x000fe20008000000 */
[----:B------:R-:W-:Y:S01]  /*2d20*/  R2UR UR22, R24 ;  /* 0x00000000181672ca */ /* 0x000fe200000e0000 */
[----:B------:R2:W-:Y:S01]  /*2d30*/  UTMALDG.2D [UR12], [UR28], desc[UR24] ;  /* 0x0000180c1c0075b4 */ /* 0x0005e20008009000 */
[----:B------:R-:W-:Y:S01]  /*2d40*/  R2UR UR23, R25 ;  /* 0x00000000191772ca */ /* 0x000fe200000e0000 */
[----:B------:R-:W-:Y:S01]  /*2d50*/  UIADD3 UR8, UPT, UPT, UR8, 0x31000, URZ ;  /* 0x0003100008087890 */ /* 0x000fe2000fffe0ff */
[----:B------:R-:W-:Y:S01]  /*2d60*/  R2UR UR20, R22 ;  /* 0x00000000161472ca */ /* 0x000fe200000e0000 */
[----:B------:R-:W-:Y:S01]  /*2d70*/  UMOV UR10, UR15 ;  /* 0x0000000f000a7c82 */ /* 0x000fe20008000000 */
[----:B------:R-:W-:Y:S01]  /*2d80*/  R2UR UR21, R23 ;  /* 0x00000000171572ca */ /* 0x000fe200000e0000 */
[----:B------:R-:W-:Y:S01]  /*2d90*/  UMOV UR7, 0x1 ;  /* 0x0000000100077882 */ /* 0x000fe20000000000 */
[----:B------:R-:W-:Y:S01]  /*2da0*/  R2UR UR6, R0 ;  /* 0x00000000000672ca */ /* 0x000fe200000e0000 */
[----:B------:R2:W-:Y:S01]  /*2db0*/  UTMALDG.2D [UR16], [UR26], desc[UR24] ;  /* 0x000018101a0075b4 */ /* 0x0005e20008009000 */
[----:B------:R-:W-:Y:S01]  /*2dc0*/  UMOV UR5, UR13 ;  /* 0x0000000d00057c82 */ /* 0x000fe20008000000 */
[----:B------:R-:W-:Y:S01]  /*2dd0*/  UIADD3 UR4, UPT, UPT, UR4, 0x31c00, URZ ;  /* 0x00031c0004047890 */ /* 0x000fe2000fffe0ff */
[----:B------:R-:W-:Y:S01]  /*2de0*/  LOP3.LUT R29, R9, 0x1, RZ, 0x3c, !PT ;  /* 0x00000001091d7812 */ /* 0x000fe200078e3cff */
[C---:B------:R-:W-:Y:S01]  /*2df0*/  VIADD R5, R7.reuse, 0x1 ;  /* 0x0000000107057836 */ /* 0x040fe20000000000 */
[C---:B------:R-:W-:Y:S01]  /*2e00*/  ISETP.NE.AND P0, PT, R7.reuse, 0x5, PT ;  /* 0x000000050700780c */ /* 0x040fe20003f05270 */
[--C-:B------:R-:W-:Y:S01]  /*2e10*/  IMAD R4, R7, 0x3800, R2.reuse ;  /* 0x0000380007047824 */ /* 0x100fe200078e0202 */
[----:B------:R2:W-:Y:S01]  /*2e20*/  UTMALDG.2D [UR8], [UR22], desc[UR24] ;  /* 0x00001808160075b4 */ /* 0x0005e20008009000 */
[----:B------:R-:W-:Y:S01]  /*2e30*/  IMAD.U32 R27, R29, -0x80000000, RZ ;  /* 0x800000001d1b7824 */ /* 0x000fe200078e00ff */
[----:B------:R-:W-:Y:S01]  /*2e40*/  SEL R5, R5, RZ, P0 ;  /* 0x000000ff05057207 */ /* 0x000fe20000000000 */
[----:B------:R-:W-:Y:S03]  /*2e50*/  IMAD R29, R7, 0x4000, R2 ;  /* 0x00004000071d7824 */ /* 0x000fe600078e0202 */
[----:B------:R-:W-:Y:S01]  /*2e60*/  ISETP.NE.AND P0, PT, R5, RZ, PT ;  /* 0x000000ff0500720c */ /* 0x000fe20003f05270 */
[----:B------:R2:W-:Y:S01]  /*2e70*/  UTMALDG.2D [UR4], [UR20], desc[UR24] ;  /* 0x00001804140075b4 */ /* 0x0005e20008009000 */
[----:B------:R2:W-:Y:S01]  /*2e80*/  SYNCS.ARRIVE.TRANS64 RZ, [R26+URZ], R21 ;  /* 0x000000151aff79a7 */ /* 0x0005e200080000ff */
[----:B------:R-:W3:Y:S02]  /*2e90*/  SYNCS.PHASECHK.TRANS64.TRYWAIT P1, [R28+URZ+0x30], R27 ;  /* 0x0000301b1c0075a7 */ /* 0x000ee400080211ff */
[----:B--23--:R-:W-:Y:S08]  /*2ea0*/  @!P1 BRA `(.L_x_42) ;  /* 0x0000003800909947 */ /* 0x00cff00003800000 */
.L_x_103:
        /* <DEDUP_REMOVED lines=32> */
.L_x_105:
        /* <DEDUP_REMOVED lines=32> */
.L_x_107:
        /* <DEDUP_REMOVED lines=31> */
.L_x_109:
        /* <DEDUP_REMOVED lines=51> */
.L_x_111:
        /* <DEDUP_REMOVED lines=32> */
.L_x_113:
        /* <DEDUP_REMOVED lines=32> */
.L_x_115:
        /* <DEDUP_REMOVED lines=32> */
.L_x_117:
[----:B------:R-:W-:Y:S01]  /*3dd0*/  R2UR UR20, R22 ;  /* 0x00000000161472ca */ /* 0x000fe200000e0000 */
[----:B------:R-:W-:Y:S01]  /*3de0*/  IMAD R22, R7, 0x8, R14 ;  /* 0x0000000807167824 */ /* 0x000fe200078e020e */
[----:B------:R-:W-:Y:S01]  /*3df0*/  R2UR UR21, R23 ;  /* 0x00000000171572ca */ /* 0x000fe200000e0000 */
[----:B------:R-:W-:Y:S01]  /*3e00*/  UMOV UR24, 0x0 ;  /* 0x0000000000187882 */ /* 0x000fe20000000000 */
[----:B------:R-:W-:Y:S01]  /*3e10*/  SEL R30, RZ, 0x1, P0 ;  /* 0x00000001ff1e7807 */ /* 0x000fe20000000000 */
[----:B------:R-:W-:Y:S01]  /*3e20*/  UMOV UR25, 0x10000000 ;  /* 0x1000000000197882 */ /* 0x000fe20000000000 */
[----:B------:R-:W-:Y:S01]  /*3e30*/  R2UR UR12, R28 ;  /* 0x000000001c0c72ca */ /* 0x000fe200000e0000 */
[----:B------:R-:W-:Y:S01]  /*3e40*/  UMOV UR14, 0x600 ;  /* 0x00000600000e7882 */ /* 0x000fe20000000000 */
[----:B------:R-:W-:Y:S01]  /*3e50*/  LOP3.LUT R27, R9, R30, RZ, 0x3c, !PT ;  /* 0x0000001e091b7212 */ /* 0x000fe200078e3cff */
[----:B------:R-:W-:Y:S01]  /*3e60*/  UMOV UR18, 0x600 ;  /* 0x0000060000127882 */ /* 0x000fe20000000000 */
[----:B------:R-:W-:Y:S01]  /*3e70*/  R2UR UR16, R4 ;  /* 0x00000000041072ca */ /* 0x000fe200000e0000 */
[--C-:B------:R-:W-:Y:S01]  /*3e80*/  IMAD R28, R5, 0x200, R2.reuse ;  /* 0x00000200051c7824 */ /* 0x100fe200078e0202 */
[----:B------:R-:W-:Y:S01]  /*3e90*/  R2UR UR13, R26 ;  /* 0x000000001a0d72ca */ /* 0x000fe200000e0000 */
[----:B------:R-:W-:Y:S01]  /*3ea0*/  UMOV UR11, 0x3 ;  /* 0x00000003000b7882 */ /* 0x000fe20000000000 */
[----:B------:R-:W-:Y:S01]  /*3eb0*/  R2UR UR28, R18 ;  /* 0x00000000121c72ca */ /* 0x000fe200000e0000 */
[----:B------:R-:W-:Y:S01]  /*3ec0*/  UMOV UR7, 0x3 ;  /* 0x0000000300077882 */ /* 0x000fe20000000000 */
[----:B------:R-:W-:Y:S01]  /*3ed0*/  R2UR UR29, R19 ;  /* 0x00000000131d72ca */ /* 0x000fe200000e0000 */
[--C-:B------:R-:W-:Y:S01]  /*3ee0*/  IMAD R4, R7, 0x3800, R2.reuse ;  /* 0x0000380007047824 */ /* 0x100fe200078e0202 */
[----:B------:R-:W-:Y:S01]  /*3ef0*/  R2UR UR15, R13 ;  /* 0x000000000d0f72ca */ /* 0x000fe200000e0000 */
[----:B------:R-:W-:Y:S01]  /*3f00*/  UIADD3 UR12, UPT, UPT, UR12, 0x4000, URZ ;  /* 0x000040000c0c7890 */ /* 0x000fe2000fffe0ff */
[----:B------:R-:W-:Y:S02]  /*3f10*/  R2UR UR8, R28 ;  /* 0x000000001c0872ca */ /* 0x000fe400000e0000 */
[----:B------:R-:W-:Y:S01]  /*3f20*/  R2UR UR26, R16 ;  /* 0x00000000101a72ca */ /* 0x000fe200000e0000 */
[----:B------:R-:W-:Y:S01]  /*3f30*/  UIADD3 UR16, UPT, UPT, UR16, 0x1c000, URZ ;  /* 0x0001c00010107890 */ /* 0x000fe2000fffe0ff */
[----:B------:R-:W-:Y:S01]  /*3f40*/  R2UR UR27, R17 ;  /* 0x00000000111b72ca */ /* 0x000fe200000e0000 */
[----:B------:R-:W-:Y:S01]  /*3f50*/  UMOV UR17, UR13 ;  /* 0x0000000d00117c82 */ /* 0x000fe20008000000 */
[----:B------:R-:W-:Y:S01]  /*3f60*/  R2UR UR19, R3 ;  /* 0x00000000031372ca */ /* 0x000fe200000e0000 */
[----:B------:R-:W-:Y:S01]  /*3f70*/  UMOV UR9, UR13 ;  /* 0x0000000d00097c82 */ /* 0x000fe20008000000 */
[----:B------:R-:W-:Y:S01]  /*3f80*/  R2UR UR22, R24 ;  /* 0x00000000181672ca */ /* 0x000fe200000e0000 */
[--C-:B------:R-:W-:Y:S01]  /*3f90*/  IMAD R24, R5, 0x400, R2.reuse ;  /* 0x0000040005187824 */ /* 0x100fe200078e0202 */
[----:B------:R-:W-:Y:S01]  /*3fa0*/  R2UR UR23, R25 ;  /* 0x00000000191772ca */ /* 0x000fe200000e0000 */
[----:B------:R2:W-:Y:S01]  /*3fb0*/  UTMALDG.2D [UR12], [UR28], desc[UR24] ;  /* 0x0000180c1c0075b4 */ /* 0x0005e20008009000 */
[----:B------:R-:W-:Y:S01]  /*3fc0*/  R2UR UR6, R0 ;  /* 0x00000000000672ca */ /* 0x000fe200000e0000 */
[----:B------:R-:W-:Y:S01]  /*3fd0*/  UIADD3 UR8, UPT, UPT, UR8, 0x31000, URZ ;  /* 0x0003100008087890 */ /* 0x000fe2000fffe0ff */
[----:B------:R-:W-:Y:S01]  /*3fe0*/  R2UR UR4, R24 ;  /* 0x00000000180472ca */ /* 0x000fe200000e0000 */
[----:B------:R-:W-:Y:S01]  /*3ff0*/  UMOV UR10, UR15 ;  /* 0x0000000f000a7c82 */ /* 0x000fe20008000000 */
[----:B------:R-:W-:Y:S01]  /*4000*/  UMOV UR5, UR13 ;  /* 0x0000000d00057c82 */ /* 0x000fe20008000000 */
[----:B------:R-:W-:Y:S01]  /*4010*/  LOP3.LUT R23, R27, 0x1, RZ, 0x3c, !PT ;  /* 0x000000011b177812 */ /* 0x000fe200078e3cff */
[C---:B------:R-:W-:Y:S01]  /*4020*/  VIADD R5, R7.reuse, 0x1 ;  /* 0x0000000107057836 */ /* 0x040fe20000000000 */
[----:B------:R2:W-:Y:S01]  /*4030*/  UTMALDG.2D [UR16], [UR26], desc[UR24] ;  /* 0x000018101a0075b4 */ /* 0x0005e20008009000 */
[----:B------:R-:W-:Y:S02]  /*4040*/  ISETP.NE.AND P0, PT, R7, 0x5, PT ;  /* 0x000000050700780c */ /* 0x000fe40003f05270 */
[----:B------:R-:W-:Y:S02]  /*4050*/  IMAD.U32 R9, R23, -0x80000000, RZ ;  /* 0x8000000017097824 */ /* 0x000fe400078e00ff */
[----:B------:R-:W-:Y:S03]  /*4060*/  SEL R5, R5, RZ, P0 ;  /* 0x000000ff05057207 */ /* 0x000fe60000000000 */
[----:B------:R-:W-:Y:S01]  /*4070*/  UIADD3 UR4, UPT, UPT, UR4, 0x31c00, URZ ;  /* 0x00031c0004047890 */ /* 0x000fe2000fffe0ff */
[----:B------:R2:W-:Y:S01]  /*4080*/  UTMALDG.2D [UR8], [UR22], desc[UR24] ;  /* 0x00001808160075b4 */ /* 0x0005e20008009000 */
[----:B------:R-:W-:Y:S07]  /*4090*/  ISETP.NE.AND P0, PT, R5, RZ, PT ;  /* 0x000000ff0500720c */ /* 0x000fee0003f05270 */
[----:B------:R2:W-:Y:S01]  /*40a0*/  UTMALDG.2D [UR4], [UR20], desc[UR24] ;  /* 0x00001804140075b4 */ /* 0x0005e20008009000 */
[----:B------:R3:W-:Y:S01]  /*40b0*/  SYNCS.ARRIVE.TRANS64 RZ, [R26+URZ], R21 ;  /* 0x000000151aff79a7 */ /* 0x0007e200080000ff */
[----:B------:R-:W4:Y:S01]  /*40c0*/  SYNCS.PHASECHK.TRANS64.TRYWAIT P1, [R22+URZ+0x30], R9 ;  /* 0x00003009160075a7 */ /* 0x000f2200080211ff */
[----:B---3--:R-:W-:Y:S01]  /*40d0*/  IMAD R21, R7, 0x4000, R2 ;  /* 0x0000400007157824 */ /* 0x008fe200078e0202 */
[----:B--2-4-:R-:W-:Y:S06]  /*40e0*/  @!P1 BRA `(.L_x_50) ;  /* 0x0000002800d09947 */ /* 0x014fec0003800000 */
.L_x_119:
        /* <DEDUP_REMOVED lines=18> */
[----:B-1----:R-:W-:Y:S01]  /*4210*/  SEL R26, RZ, 0x1, P0 ;  /* 0x00000001ff1a7807 */ /* 0x002fe20000000000 */
        /* <DEDUP_REMOVED lines=12> */
[----:B-1-3--:R-:W-:Y:S05]  /*42e0*/  @!P1 BRA `(.L_x_51) ;  /* 0x00000028006c9947 */ /* 0x00afea0003800000 */
.L_x_121:
        /* <DEDUP_REMOVED lines=11> */
[--C-:B------:R-:W-:Y:S01]  /*43a0*/  IMAD R0, R9, 0x3800, R2.reuse ;  /* 0x0000380009007824 */ /* 0x100fe200078e0202 */
[----:B------:R-:W-:Y:S01]  /*43b0*/  R2UR UR12, R16 ;  /* 0x00000000100c72ca */ /* 0x000fe200000e0000 */
[----:B------:R-:W-:Y:S01]  /*43c0*/  UIADD3 UR8, UPT, UPT, UR8, 0x4000, URZ ;  /* 0x0000400008087890 */ /* 0x000fe2000fffe0ff */
[----:B------:R-:W-:Y:S01]  /*43d0*/  R2UR UR13, R17 ;  /* 0x00000000110d72ca */ /* 0x000fe200000e0000 */
[----:B------:R-:W-:Y:S01]  /*43e0*/  UIADD3 UR4, UPT, UPT, UR4, 0x1c000, URZ ;  /* 0x0001c00004047890 */ /* 0x000fe2000fffe0ff */
[----:B------:R-:W-:Y:S01]  /*43f0*/  R2UR UR7, R3 ;  /* 0x00000000030772ca */ /* 0x000fe200000e0000 */
[----:B------:R-:W-:Y:S01]  /*4400*/  UMOV UR5, UR9 ;  /* 0x0000000900057c82 */ /* 0x000fe20008000000 */
[----:B--2---:R-:W-:Y:S04]  /*4410*/  SEL R22, RZ, 0x1, P0 ;  /* 0x00000001ff167807 */ /* 0x004fe80000000000 */
[----:B------:R-:W-:Y:S01]  /*4420*/  LOP3.LUT R27, R27, R22, RZ, 0x3c, !PT ;  /* 0x000000161b1b7212 */ /* 0x000fe200078e3cff */
[----:B------:R2:W-:Y:S03]  /*4430*/  UTMALDG.2D [UR8], [UR16], desc[UR14] ;  /* 0x00000e08100075b4 */ /* 0x0005e60008009000 */
[----:B------:R-:W-:Y:S03]  /*4440*/  LOP3.LUT R7, R27, 0x1, RZ, 0x3c, !PT ;  /* 0x000000011b077812 */ /* 0x000fe600078e3cff */
[----:B------:R2:W-:Y:S01]  /*4450*/  UTMALDG.2D [UR4], [UR12], desc[UR14] ;  /* 0x00000e040c0075b4 */ /* 0x0005e20008009000 */
[----:B------:R2:W-:Y:S01]  /*4460*/  SYNCS.ARRIVE.TRANS64 RZ, [R24+URZ], R15 ;  /* 0x0000000f18ff79a7 */ /* 0x0005e200080000ff */
[----:B-1----:R-:W-:Y:S02]  /*4470*/  IMAD.U32 R5, R7, -0x80000000, RZ ;  /* 0x8000000007057824 */ /* 0x002fe400078e00ff */
[----:B------:R-:W-:Y:S02]  /*4480*/  IMAD R7, R9, 0x4000, R2 ;  /* 0x0000400009077824 */ /* 0x000fe400078e0202 */
[----:B------:R-:W1:Y:S02]  /*4490*/  SYNCS.PHASECHK.TRANS64.TRYWAIT P0, [R4+URZ+0x30], R5 ;  /* 0x00003005040075a7 */ /* 0x000e6400080011ff */
[----:B-12---:R-:W-:Y:S05]  /*44a0*/  @!P0 BRA `(.L_x_52) ;  /* 0x0000002800188947 */ /* 0x006fea0003800000 */
.L_x_123:
        /* <DEDUP_REMOVED lines=9> */
[----:B------:R-:W-:Y:S01]  /*4540*/  VIADD R7, R9, 0x1 ;  /* 0x0000000109077836 */ /* 0x000fe20000000000 */
[----:B------:R-:W-:Y:S01]  /*4550*/  R2UR UR9, R4 ;  /* 0x00000000040972ca */ /* 0x000fe200000e0000 */
[----:B------:R-:W-:Y:S01]  /*4560*/  VIADD R8, R8, 0x1 ;  /* 0x0000000108087836 */ /* 0x000fe20000000000 */
[----:B------:R-:W-:Y:S01]  /*4570*/  R2UR UR12, R16 ;  /* 0x00000000100c72ca */ /* 0x000fe200000e0000 */
[----:B------:R-:W-:Y:S01]  /*4580*/  UIADD3 UR8, UPT, UPT, UR8, 0x4000, URZ ;  /* 0x0000400008087890 */ /* 0x000fe2000fffe0ff */
[----:B------:R-:W-:Y:S01]  /*4590*/  R2UR UR13, R17 ;  /* 0x00000000110d72ca */ /* 0x000fe200000e0000 */
[----:B------:R-:W-:Y:S01]  /*45a0*/  UIADD3 UR4, UPT, UPT, UR4, 0x1c000, URZ ;  /* 0x0001c00004047890 */ /* 0x000fe2000fffe0ff */
[----:B------:R-:W-:Y:S02]  /*45b0*/  R2UR UR7, R3 ;  /* 0x00000000030772ca */ /* 0x000fe400000e0000 */
[----:B------:R-:W-:Y:S04]  /*45c0*/  ISETP.NE.AND P0, PT, R9, 0x5, PT ;  /* 0x000000050900780c */ /* 0x000fe80003f05270 */
[----:B------:R-:W-:Y:S01]  /*45d0*/  SEL R7, R7, RZ, P0 ;  /* 0x000000ff07077207 */ /* 0x000fe20000000000 */
[----:B------:R2:W-:Y:S01]  /*45e0*/  UTMALDG.2D [UR8], [UR16], desc[UR14] ;  /* 0x00000e08100075b4 */ /* 0x0005e20008009000 */
[----:B------:R-:W-:Y:S01]  /*45f0*/  UMOV UR5, UR9 ;  /* 0x0000000900057c82 */ /* 0x000fe20008000000 */
[----:B------:R-:W-:Y:S02]  /*4600*/  ISETP.NE.AND P0, PT, R8, 0x1, PT ;  /* 0x000000010800780c */ /* 0x000fe40003f05270 */
[----:B------:R-:W-:Y:S02]  /*4610*/  ISETP.NE.AND P1, PT, R7, RZ, PT ;  /* 0x000000ff0700720c */ /* 0x000fe40003f25270 */
[----:B------:R2:W-:Y:S01]  /*4620*/  UTMALDG.2D [UR4], [UR12], desc[UR14] ;  /* 0x00000e040c0075b4 */ /* 0x0005e20008009000 */
[----:B------:R3:W-:Y:S02]  /*4630*/  SYNCS.ARRIVE.TRANS64 RZ, [R4+URZ], R15 ;  /* 0x0000000f04ff79a7 */ /* 0x0007e400080000ff */
[----:B-1-3--:R-:W-:Y:S04]  /*4640*/  SEL R4, RZ, 0x1, P1 ;  /* 0x00000001ff047807 */ /* 0x00afe80000800000 */
[----:B------:R-:W-:Y:S02]  /*4650*/  LOP3.LUT R3, R27, R4, RZ, 0x3c, !PT ;  /* 0x000000041b037212 */ /* 0x000fe400078e3cff */
[----:B--2---:R-:W-:Y:S05]  /*4660*/  @!P0 EXIT ;  /* 0x000000000000894d */ /* 0x004fea0003800000 */
[----:B------:R-:W-:Y:S02]  /*4670*/  IADD3 R12, PT, PT, R12, 0x88, RZ ;  /* 0x000000880c0c7810 */ /* 0x000fe40007ffe0ff */
[----:B------:R-:W-:Y:S01]  /*4680*/  IADD3 R6, PT, PT, R6, 0x88, RZ ;  /* 0x0000008806067810 */ /* 0x000fe20007ffe0ff */
[----:B------:R-:W-:Y:S06]  /*4690*/  BRA `(.L_x_53) ;  /* 0xffffffd800507947 */ /* 0x000fec000383ffff */
.L_x_23:
[----:B------:R-:W-:-:S04]  /*46a0*/  LOP3.LUT R2, R21, 0xfffffffc, RZ, 0xc0, !PT ;  /* 0xfffffffc15027812 */ /* 0x000fc800078ec0ff */
[----:B------:R-:W-:-:S13]  /*46b0*/  ISETP.NE.AND P0, PT, R2, 0x4, PT ;  /* 0x000000040200780c */ /* 0x000fda0003f05270 */
[----:B-1----:R-:W-:Y:S05]  /*46c0*/  @P0 EXIT ;  /* 0x000000000000094d */ /* 0x002fea0003800000 */
[----:B------:R-:W1:Y:S01]  /*46d0*/  S2R R2, SR_CgaCtaId ;  /* 0x0000000000027919 */ /* 0x000e620000008800 */
[----:B------:R-:W-:-:S04]  /*46e0*/  MOV R5, 0x400 ;  /* 0x0000040000057802 */ /* 0x000fc80000000f00 */
[----:B-1----:R-:W-:-:S05]  /*46f0*/  LEA R2, R2, R5, 0x18 ;  /* 0x0000000502027211 */ /* 0x002fca00078ec0ff */
[----:B------:R-:W1:Y:S02]  /*4700*/  LDS R4, [R2+0x334b0] ;  /* 0x0334b00002047984 */ /* 0x000e640000000800 */
[----:B-1----:R-:W-:-:S13]  /*4710*/  ISETP.NE.AND P0, PT, R4, RZ, PT ;  /* 0x000000ff0400720c */ /* 0x002fda0003f05270 */
[----:B------:R-:W-:Y:S05]  /*4720*/  @!P0 BRA `(.L_x_54) ;  /* 0x0000000000048947 */ /* 0x000fea0003800000 */
[----:B------:R-:W-:Y:S05]  /*4730*/  BPT.TRAP 0x1 ;  /* 0x000000040000795c */ /* 0x000fea0000300000 */
.L_x_54:
[----:B------:R-:W1:Y:S01]  /*4740*/  S2UR UR4, SR_CTAID.X ;  /* 0x00000000000479c3 */ /* 0x000e620000002500 */
[----:B------:R-:W-:Y:S02]  /*4750*/  IADD3 R21, PT, PT, R21, -0x4, RZ ;  /* 0xfffffffc15157810 */ /* 0x000fe40007ffe0ff */
[----:B-1----:R-:W-:-:S13]  /*4760*/  ISETP.LE.U32.AND P0, PT, R3, UR4, PT ;  /* 0x0000000403007c0c */ /* 0x002fda000bf03070 */
[----:B------:R-:W-:Y:S05]  /*4770*/  @P0 BRA `(.L_x_55) ;  /* 0x0000001800b80947 */ /* 0x000fea0003800000 */
[----:B------:R-:W-:Y:S01]  /*4780*/  IMAD.U32 R31, RZ, RZ, UR4 ;  /* 0x00000004ff1f7e24 */ /* 0x000fe2000f8e00ff */
[----:B------:R-:W-:Y:S01]  /*4790*/  MOV R22, 0xffffffff ;  /* 0xffffffff00167802 */ /* 0x000fe20000000f00 */
[----:B------:R-:W-:Y:S02]  /*47a0*/  IMAD.SHL.U32 R0, R0, 0x4, RZ ;  /* 0x0000000400007824 */ /* 0x000fe400078e00ff */
[----:B------:R-:W-:Y:S01]  /*47b0*/  IMAD.SHL.U32 R32, R21, 0x800, RZ ;  /* 0x0000080015207824 */ /* 0x000fe200078e00ff */
[----:B------:R-:W-:Y:S01]  /*47c0*/  LOP3.LUT R24, RZ, R31, RZ, 0x33, !PT ;  /* 0x0000001fff187212 */ /* 0x000fe200078e33ff */
[C---:B------:R-:W-:Y:S01]  /*47d0*/  VIADD R28, R0.reuse, 0x1 ;  /* 0x00000001001c7836 */ /* 0x040fe20000000000 */
[----:B------:R-:W-:Y:S01]  /*47e0*/  SHF.R.U32.HI R30, RZ, 0x3, R0 ;  /* 0x00000003ff1e7819 */ /* 0x000fe20000011600 */
[C---:B------:R-:W-:Y:S01]  /*47f0*/  VIADD R4, R0.reuse, 0x2 ;  /* 0x0000000200047836 */ /* 0x040fe20000000000 */
[----:B------:R-:W-:Y:S01]  /*4800*/  IADD3 R26, PT, PT, R0, 0x3, RZ ;  /* 0x00000003001a7810 */ /* 0x000fe20007ffe0ff */
[----:B------:R-:W-:Y:S01]  /*4810*/  IMAD.IADD R24, R3, 0x1, R24 ;  /* 0x0000000103187824 */ /* 0x000fe200078e0218 */
[----:B------:R-:W-:Y:S01]  /*4820*/  LOP3.LUT R3, R30, 0x3, RZ, 0xc0, !PT ;  /* 0x000000031e037812 */ /* 0x000fe200078ec0ff */
[----:B------:R-:W-:Y:S01]  /*4830*/  IMAD.MOV.U32 R23, RZ, RZ, RZ ;  /* 0x000000ffff177224 */ /* 0x000fe200078e00ff */
[----:B------:R-:W-:Y:S01]  /*4840*/  PRMT R25, R31, 0x7610, R25 ;  /* 0x000076101f197816 */ /* 0x000fe20000000019 */
[----:B------:R-:W-:Y:S01]  /*4850*/  IMAD.HI.U32 R24, R24, -0xf0f0f0f, RZ ;  /* 0xf0f0f0f118187827 */ /* 0x000fe200078e00ff */
[----:B------:R-:W-:-:S02]  /*4860*/  LOP3.LUT R28, R3, 0x5, R28, 0x78, !PT ;  /* 0x00000005031c7812 */ /* 0x000fc400078e781c */
[C---:B------:R-:W-:Y:S02]  /*4870*/  LOP3.LUT R27, R3.reuse, 0x6, R4, 0x78, !PT ;  /* 0x00000006031b7812 */ /* 0x040fe400078e7804 */
[----:B------:R-:W-:Y:S02]  /*4880*/  SHF.R.U32.HI R24, RZ, 0x7, R24 ;  /* 0x00000007ff187819 */ /* 0x000fe40000011618 */
[C---:B------:R-:W-:Y:S02]  /*4890*/  LOP3.LUT R29, R3.reuse, 0x4, R0, 0xf8, !PT ;  /* 0x00000004031d7812 */ /* 0x040fe400078ef800 */
[----:B------:R-:W-:Y:S01]  /*48a0*/  LOP3.LUT R26, R3, 0x7, R26, 0x78, !PT ;  /* 0x00000007031a7812 */ /* 0x000fe200078e781a */
[----:B------:R-:W-:-:S07]  /*48b0*/  IMAD.MOV R24, RZ, RZ, -R24 ;  /* 0x000000ffff187224 */ /* 0x000fce00078e0a18 */
.L_x_78:
[----:B------:R-:W-:Y:S01]  /*48c0*/  VIADD R22, R22, 0x1 ;  /* 0x0000000116167836 */ /* 0x000fe20000000000 */
[----:B------:R-:W-:Y:S05]  /*48d0*/  YIELD ;  /* 0x0000000000007946 */ /* 0x000fea0003800000 */
[----:B--2---:R-:W-:Y:S01]  /*48e0*/  IMAD.SHL.U32 R3, R22, 0x8, RZ ;  /* 0x0000000816037824 */ /* 0x004fe200078e00ff */
[----:B------:R-:W-:Y:S01]  /*48f0*/  SHF.R.U32.HI R4, RZ, 0x1, R22 ;  /* 0x00000001ff047819 */ /* 0x000fe20000011616 */
[----:B------:R-:W-:Y:S01]  /*4900*/  VIADD R24, R24, 0x1 ;  /* 0x0000000118187836 */ /* 0x000fe20000000000 */
[----:B------:R-:W-:Y:S02]  /*4910*/  SHF.R.U32.HI R35, RZ, 0x5, R31 ;  /* 0x00000005ff237819 */ /* 0x000fe4000001161f */
[----:B------:R-:W-:-:S02]  /*4920*/  LOP3.LUT R3, R3, 0x8, RZ, 0xc0, !PT ;  /* 0x0000000803037812 */ /* 0x000fc400078ec0ff */
[----:B------:R-:W-:Y:S02]  /*4930*/  LOP3.LUT R4, R4, 0x1, RZ, 0xc0, !PT ;  /* 0x0000000104047812 */ /* 0x000fe400078ec0ff */
[----:B------:R-:W-:Y:S01]  /*4940*/  ISETP.NE.AND P1, PT, R21, RZ, PT ;  /* 0x000000ff1500720c */ /* 0x000fe20003f25270 */
[----:B------:R-:W-:Y:S01]  /*4950*/  IMAD.IADD R3, R2, 0x1, R3 ;  /* 0x0000000102037824 */ /* 0x000fe200078e0203 */
[----:B------:R-:W-:Y:S01]  /*4960*/  ISETP.NE.AND P0, PT, R24, 0x1, PT ;  /* 0x000000011800780c */ /* 0x000fe20003f05270 */
[----:B------:R-:W-:Y:S01]  /*4970*/  IMAD.U32 R4, R4, -0x80000000, RZ ;  /* 0x8000000004047824 */ /* 0x000fe200078e00ff */
[----:B------:R-:W-:-:S03]  /*4980*/  LOP3.LUT R35, R35, 0x7fffff0, RZ, 0xc0, !PT ;  /* 0x07fffff023237812 */ /* 0x000fc600078ec0ff */
[----:B------:R-:W1:Y:S02]  /*4990*/  SYNCS.PHASECHK.TRANS64.TRYWAIT P2, [R3+URZ+0x33490], R4 ;  /* 0x03349004030075a7 */ /* 0x000e6400080411ff */
[----:B-1----:R-:W-:Y:S06]  /*49a0*/  @!P2 BRA `(.L_x_56) ;  /* 0x0000002000f4a947 */ /* 0x002fec0003800000 */
.L_x_125:
[----:B------:R-:W-:Y:S01]  /*49b0*/  NOP ;  /* 0x0000000000007918 */ /* 0x000fe20000000000 */
[----:B------:R-:W-:Y:S02]  /*49c0*/  LOP3.LUT R34, R25, 0x1ff, RZ, 0xc0, !PT ;  /* 0x000001ff19227812 */ /* 0x000fe400078ec0ff */
[----:B------:R-:W-:Y:S02]  /*49d0*/  LOP3.LUT R6, R22, 0x1, RZ, 0xc0, !PT ;  /* 0x0000000116067812 */ /* 0x000fe400078ec0ff */
[----:B------:R-:W-:Y:S01]  /*49e0*/  VIADDMNMX.U32 R39, R20, -R35, 0x10, PT ;  /* 0x0000001014277446 */ /* 0x000fe20003800823 */
[----:B------:R-:W-:Y:S05]  /*49f0*/  @P1 BRA `(.L_x_57) ;  /* 0x0000000000041947 */ /* 0x000fea0003800000 */
[----:B------:R-:W-:-:S04]  /*4a00*/  DEPBAR.LE SB0, 0x1 ;  /* 0x000080400000791a */ /* 0x000fc80000000000 */
.L_x_57:
[----:B------:R-:W-:Y:S02]  /*4a10*/  MOV R4, 0x4a30 ;  /* 0x00004a3000047802 */ /* 0x000fe40000000f00 */
[----:B-1----:R-:W-:Y:S05]  /*4a20*/  CALL.REL.NOINC `($__internal_3_$__cuda_sm20_div_u16) ;  /* 0x0000002400107944 */ /* 0x002fea0003c00000 */
[----:B------:R-:W-:Y:S05]  /*4a30*/  WARPSYNC.ALL ;  /* 0x0000000000007948 */ /* 0x000fea0003800000 */
[----:B------:R-:W-:Y:S01]  /*4a40*/  NOP ;  /* 0x0000000000007918 */ /* 0x000fe20000000000 */
[----:B------:R-:W-:Y:S02]  /*4a50*/  ISETP.NE.AND P1, PT, R21, RZ, PT ;  /* 0x000000ff1500720c */ /* 0x000fe40003f25270 */
[----:B------:R-:W-:Y:S01]  /*4a60*/  R2UR UR7, R6 ;  /* 0x00000000060772ca */ /* 0x000fe200000e0000 */
[----:B------:R-:W-:Y:S01]  /*4a70*/  BAR.SYNC.DEFER_BLOCKING 0x8, 0x80 ;  /* 0x0202000000007b1d */ /* 0x000fe20000010000 */
[----:B------:R-:W-:Y:S01]  /*4a80*/  IMAD R33, R23, 0x2000, R32 ;  /* 0x0000200017217824 */ /* 0x000fe200078e0220 */
[----:B------:R-:W-:-:S02]  /*4a90*/  PRMT R40, R0, 0x9910, RZ ;  /* 0x0000991000287816 */ /* 0x000fc400000000ff */
[----:B------:R-:W-:Y:S01]  /*4aa0*/  LOP3.LUT R0, R0, 0xffff, RZ, 0xc0, !PT ;  /* 0x0000ffff00007812 */ /* 0x000fe200078ec0ff */
[----:B------:R-:W-:-:S04]  /*4ab0*/  IMAD R33, R30, 0x80, R33 ;  /* 0x000000801e217824 */ /* 0x000fc800078e0221 */
[----:B------:R-:W-:Y:S02]  /*4ac0*/  IMAD R37, R29, 0x10, R33 ;  /* 0x000000101d257824 */ /* 0x000fe400078e0221 */
[----:B------:R-:W-:Y:S01]  /*4ad0*/  IMAD R0, R0, 0xe0, RZ ;  /* 0x000000e000007824 */ /* 0x000fe200078e02ff */
[----:B------:R-:W-:-:S09]  /*4ae0*/  UIMAD UR7, UR7, 0xe0, URZ ;  /* 0x000000e0070778a4 */ /* 0x000fd2000f8e02ff */
[----:B------:R-:W1:Y:S01]  /*4af0*/  LDTM.x8 R12, tmem[UR7] ;  /* 0x00000007000c79ee */ /* 0x000e6200081c0000 */
[----:B------:R-:W-:Y:S01]  /*4b00*/  NOP ;  /* 0x0000000000007918 */ /* 0x000fe20000000000 */
[----:B-1----:R-:W1:Y:S01]  /*4b10*/  LDTM.x8 R4, tmem[UR7+0x8] ;  /* 0x00000807000479ee */ /* 0x002e6200081c0000 */
[----:B------:R-:W-:Y:S02]  /*4b20*/  F2FP.BF16.F32.PACK_AB R12, R13, R12 ;  /* 0x0000000c0d0c723e */ /* 0x000fe400000010ff */
[----:B------:R-:W-:Y:S02]  /*4b30*/  F2FP.BF16.F32.PACK_AB R13, R15, R14 ;  /* 0x0000000e0f0d723e */ /* 0x000fe400000010ff */
[----:B------:R-:W-:Y:S01]  /*4b40*/  F2FP.BF16.F32.PACK_AB R14, R17, R16 ;  /* 0x00000010110e723e */ /* 0x000fe200000010ff */
[----:B------:R-:W-:Y:S01]  /*4b50*/  IMAD.IADD R16, R2, 0x1, R37 ;  /* 0x0000000102107824 */ /* 0x000fe200078e0225 */
[----:B------:R-:W-:Y:S02]  /*4b60*/  F2FP.BF16.F32.PACK_AB R15, R19, R18 ;  /* 0x00000012130f723e */ /* 0x000fe400000010ff */
[----:B-1----:R-:W-:Y:S01]  /*4b70*/  F2FP.BF16.F32.PACK_AB R37, R7, R6 ;  /* 0x000000060725723e */ /* 0x002fe200000010ff */
[----:B------:R-:W-:Y:S01]  /*4b80*/  IMAD R7, R28, 0x10, R33 ;  /* 0x000000101c077824 */ /* 0x000fe200078e0221 */
[----:B------:R-:W-:Y:S01]  /*4b90*/  F2FP.BF16.F32.PACK_AB R36, R5, R4 ;  /* 0x000000040524723e */ /* 0x000fe200000010ff */
[----:B------:R1:W-:Y:S01]  /*4ba0*/  STS.128 [R16], R12 ;  /* 0x0000000c10007388 */ /* 0x0003e20000000c00 */
[----:B------:R-:W-:Y:S01]  /*4bb0*/  PRMT R5, R39, 0x9910, RZ ;  /* 0x0000991027057816 */ /* 0x000fe200000000ff */
[----:B------:R-:W-:Y:S01]  /*4bc0*/  IMAD.IADD R42, R2, 0x1, R7 ;  /* 0x00000001022a7824 */ /* 0x000fe200078e0207 */
[----:B------:R-:W-:Y:S01]  /*4bd0*/  F2FP.BF16.F32.PACK_AB R38, R9, R8 ;  /* 0x000000080926723e */ /* 0x000fe200000010ff */
[----:B------:R-:W-:Y:S01]  /*4be0*/  NOP ;  /* 0x0000000000007918 */ /* 0x000fe20000000000 */
[----:B------:R-:W-:Y:S01]  /*4bf0*/  F2FP.BF16.F32.PACK_AB R39, R11, R10 ;  /* 0x0000000a0b27723e */ /* 0x000fe200000010ff */
[----:B------:R-:W-:-:S04]  /*4c00*/  IMAD R40, R40, R5, RZ ;  /* 0x0000000528287224 */ /* 0x000fc800078e02ff */
[----:B------:R2:W-:Y:S01]  /*4c10*/  STS.128 [R42], R36 ;  /* 0x000000242a007388 */ /* 0x0005e20000000c00 */
[----:B------:R-:W-:-:S05]  /*4c20*/  IMAD.MOV R40, RZ, RZ, -R40 ;  /* 0x000000ffff287224 */ /* 0x000fca00078e0a28 */
[----:B------:R-:W-:-:S05]  /*4c30*/  PRMT R41, R40, 0x7710, RZ ;  /* 0x0000771028297816 */ /* 0x000fca00000000ff */
[----:B------:R-:W-:-:S05]  /*4c40*/  IMAD.IADD R34, R34, 0x1, R41 ;  /* 0x0000000122227824 */ /* 0x000fca00078e0229 */
[----:B------:R-:W-:Y:S01]  /*4c50*/  LOP3.LUT R34, R34, 0xffff, RZ, 0xc0, !PT ;  /* 0x0000ffff22227812 */ /* 0x000fe200078ec0ff */
[----:B-1----:R-:W1:Y:S01]  /*4c60*/  LDTM.x8 R12, tmem[UR7+0x10] ;  /* 0x00001007000c79ee */ /* 0x002e6200081c0000 */
[----:B------:R-:W-:Y:S01]  /*4c70*/  NOP ;  /* 0x0000000000007918 */ /* 0x000fe20000000000 */
[----:B-1----:R-:W1:Y:S02]  /*4c80*/  LDTM.x8 R4, tmem[UR7+0x18] ;  /* 0x00001807000479ee */ /* 0x002e6400081c0000 */
[----:B------:R-:W-:Y:S01]  /*4c90*/  IMAD.IADD R35, R35, 0x1, R34 ;  /* 0x0000000123237824 */ /* 0x000fe200078e0222 */
[----:B------:R-:W-:Y:S02]  /*4ca0*/  F2FP.BF16.F32.PACK_AB R12, R13, R12 ;  /* 0x0000000c0d0c723e */ /* 0x000fe400000010ff */
[----:B------:R-:W-:Y:S02]  /*4cb0*/  F2FP.BF16.F32.PACK_AB R13, R15, R14 ;  /* 0x0000000e0f0d723e */ /* 0x000fe400000010ff */
[----:B------:R-:W-:Y:S01]  /*4cc0*/  F2FP.BF16.F32.PACK_AB R14, R17, R16 ;  /* 0x00000010110e723e */ /* 0x000fe200000010ff */
[--C-:B------:R-:W-:Y:S01]  /*4cd0*/  IMAD R17, R27, 0x10, R33.reuse ;  /* 0x000000101b117824 */ /* 0x100fe200078e0221 */
[----:B-1----:R-:W-:Y:S01]  /*4ce0*/  F2FP.BF16.F32.PACK_AB R4, R5, R4 ;  /* 0x000000040504723e */ /* 0x002fe200000010ff */
[----:B------:R-:W-:Y:S01]  /*4cf0*/  IMAD R33, R26, 0x10, R33 ;  /* 0x000000101a217824 */ /* 0x000fe200078e0221 */
[----:B------:R-:W-:Y:S01]  /*4d00*/  F2FP.BF16.F32.PACK_AB R15, R19, R18 ;  /* 0x00000012130f723e */ /* 0x000fe200000010ff */
[----:B------:R-:W-:Y:S01]  /*4d10*/  IMAD.IADD R17, R2, 0x1, R17 ;  /* 0x0000000102117824 */ /* 0x000fe200078e0211 */
[----:B------:R-:W-:-:S02]  /*4d20*/  F2FP.BF16.F32.PACK_AB R5, R7, R6 ;  /* 0x000000060705723e */ /* 0x000fc400000010ff */
[----:B------:R-:W-:Y:S01]  /*4d30*/  F2FP.BF16.F32.PACK_AB R6, R9, R8 ;  /* 0x000000080906723e */ /* 0x000fe200000010ff */
[----:B------:R-:W-:Y:S01]  /*4d40*/  IMAD.IADD R8, R2, 0x1, R33 ;  /* 0x0000000102087824 */ /* 0x000fe200078e0221 */
[----:B------:R-:W-:Y:S01]  /*4d50*/  F2FP.BF16.F32.PACK_AB R7, R11, R10 ;  /* 0x0000000a0b07723e */ /* 0x000fe200000010ff */
[----:B------:R2:W-:Y:S01]  /*4d60*/  STS.128 [R17], R12 ;  /* 0x0000000c11007388 */ /* 0x0005e20000000c00 */
[----:B------:R-:W-:Y:S01]  /*4d70*/  NOP ;  /* 0x0000000000007918 */ /* 0x000fe20000000000 */
[----:B------:R-:W-:Y:S02]  /*4d80*/  IMAD.SHL.U32 R33, R35, 0x80, RZ ;  /* 0x0000008023217824 */ /* 0x000fe400078e00ff */
[----:B------:R2:W-:Y:S01]  /*4d90*/  STS.128 [R8], R4 ;  /* 0x0000000408007388 */ /* 0x0005e20000000c00 */
[----:B------:R1:W-:Y:S06]  /*4da0*/  MEMBAR.ALL.CTA ;  /* 0x0000000000007992 */ /* 0x0003ec0000008000 */
[----:B-1----:R-:W1:Y:S02]  /*4db0*/  FENCE.VIEW.ASYNC.S ;  /* 0x00000000000073c6 */ /* 0x002e640000000000 */
[----:B-1----:R-:W-:Y:S06]  /*4dc0*/  BAR.SYNC.DEFER_BLOCKING 0x8, 0x80 ;  /* 0x0202000000007b1d */ /* 0x002fec0000010000 */
[----:B------:R-:W-:Y:S05]  /*4dd0*/  @P1 BRA `(.L_x_58) ;  /* 0x0000000000381947 */ /* 0x000fea0003800000 */
[----:B------:R-:W-:Y:S01]  /*4de0*/  ELECT P2, URZ, PT ;  /* 0x0000000000ff782f */ /* 0x000fe20003840000 */
[----:B------:R-:W-:-:S12]  /*4df0*/  BSSY.RECONVERGENT B0, `(.L_x_58) ;  /* 0x000000c000007945 */ /* 0x000fd80003800200 */
[----:B------:R-:W-:Y:S05]  /*4e00*/  @!P2 BRA `(.L_x_59) ;  /* 0x000000000028a947 */ /* 0x000fea0003800000 */
[----:B------:R-:W1:Y:S01]  /*4e10*/  LDCU.64 UR8, c[0x0][0x348] ;  /* 0x00006900ff0877ac */ /* 0x000e620008000a00 */
[----:B------:R-:W-:Y:S02]  /*4e20*/  R2UR UR10, R23 ;  /* 0x00000000170a72ca */ /* 0x000fe400000e0000 */
[----:B------:R-:W-:Y:S02]  /*4e30*/  R2UR UR4, R2 ;  /* 0x00000000020472ca */ /* 0x000fe400000e0000 */
[----:B------:R-:W-:Y:S02]  /*4e40*/  R2UR UR5, R0 ;  /* 0x00000000000572ca */ /* 0x000fe400000e0000 */
[----:B------:R-:W-:-:S09]  /*4e50*/  R2UR UR6, R33 ;  /* 0x00000000210672ca */ /* 0x000fd200000e0000 */
[----:B------:R-:W-:Y:S02]  /*4e60*/  ULEA UR4, UR10, UR4, 0xd ;  /* 0x000000040a047291 */ /* 0x000fe4000f8e68ff */
[----:B-1----:R-:W-:-:S04]  /*4e70*/  UIADD3 UR8, UP0, UPT, UR8, 0x240, URZ ;  /* 0x0000024008087890 */ /* 0x002fc8000ff1e0ff */
[----:B------:R-:W-:-:S09]  /*4e80*/  UIADD3.X UR9, UPT, UPT, URZ, UR9, URZ, UP0, !UPT ;  /* 0x00000009ff097290 */ /* 0x000fd200087fe4ff */
[----:B------:R1:W-:Y:S02]  /*4e90*/  UTMASTG.2D [UR4], [UR8] ;  /* 0x00000004080073b5 */ /* 0x0003e40008008000 */
[----:B-1----:R0:W-:Y:S02]  /*4ea0*/  UTMACMDFLUSH ;  /* 0x00000000000079b7 */ /* 0x0021e40000000000 */
.L_x_59:
[----:B------:R-:W-:Y:S05]  /*4eb0*/  BSYNC.RECONVERGENT B0 ;  /* 0x0000000000007941 */ /* 0x000fea0003800200 */
.L_x_58:
[----:B------:R-:W-:Y:S05]  /*4ec0*/  @P1 BRA `(.L_x_60) ;  /* 0x0000000000041947 */ /* 0x000fea0003800000 */
[----:B------:R-:W-:-:S04]  /*4ed0*/  DEPBAR.LE SB0, 0x1 ;  /* 0x000080400000791a */ /* 0x000fc80000000000 */
.L_x_60:
[----:B------:R-:W-:Y:S01]  /*4ee0*/  BAR.SYNC.DEFER_BLOCKING 0x8, 0x80 ;  /* 0x0202000000007b1d */ /* 0x000fe20000010000 */
[----:B------:R-:W-:-:S04]  /*4ef0*/  LOP3.LUT R53, R23, 0x1, RZ, 0xc0, !PT ;  /* 0x0000000117357812 */ /* 0x000fc800078ec0ff */
[----:B------:R-:W-:Y:S01]  /*4f00*/  LOP3.LUT R23, R53, 0x1, RZ, 0x3c, !PT ;  /* 0x0000000135177812 */ /* 0x000fe200078e3cff */
[----:B--2---:R-:W1:Y:S04]  /*4f10*/  LDTM.x8 R12, tmem[UR7+0x20] ;  /* 0x00002007000c79ee */ /* 0x004e6800081c0000 */
[C---:B------:R-:W-:Y:S02]  /*4f20*/  IMAD R35, R23.reuse, 0x2000, R32 ;  /* 0x0000200017237824 */ /* 0x040fe400078e0220 */
[----:B------:R-:W-:Y:S02]  /*4f30*/  IMAD R50, R23, 0x2000, R2 ;  /* 0x0000200017327824 */ /* 0x000fe400078e0202 */
[----:B------:R-:W-:-:S04]  /*4f40*/  IMAD R34, R30, 0x80, R35 ;  /* 0x000000801e227824 */ /* 0x000fc800078e0223 */
[--C-:B------:R-:W-:Y:S02]  /*4f50*/  IMAD R37, R29, 0x10, R34.reuse ;  /* 0x000000101d257824 */ /* 0x100fe400078e0222 */
[--C-:B------:R-:W-:Y:S02]  /*4f60*/  IMAD R35, R28, 0x10, R34.reuse ;  /* 0x000000101c237824 */ /* 0x100fe400078e0222 */
[C---:B------:R-:W-:Y:S01]  /*4f70*/  IMAD.IADD R37, R2.reuse, 0x1, R37 ;  /* 0x0000000102257824 */ /* 0x040fe200078e0225 */
[----:B------:R-:W-:Y:S01]  /*4f80*/  NOP ;  /* 0x0000000000007918 */ /* 0x000fe20000000000 */
[----:B-1----:R-:W1:Y:S01]  /*4f90*/  LDTM.x8 R4, tmem[UR7+0x28] ;  /* 0x00002807000479ee */ /* 0x002e6200081c0000 */
[----:B------:R-:W-:Y:S02]  /*4fa0*/  IMAD.IADD R35, R2, 0x1, R35 ;  /* 0x0000000102237824 */ /* 0x000fe400078e0223 */
[--C-:B------:R-:W-:Y:S02]  /*4fb0*/  IMAD R39, R27, 0x10, R34.reuse ;  /* 0x000000101b277824 */ /* 0x100fe400078e0222 */
[----:B------:R-:W-:Y:S01]  /*4fc0*/  IMAD R51, R26, 0x10, R34 ;  /* 0x000000101a337824 */ /* 0x000fe200078e0222 */
[----:B------:R-:W-:Y:S01]  /*4fd0*/  F2FP.BF16.F32.PACK_AB R44, R13, R12 ;  /* 0x0000000c0d2c723e */ /* 0x000fe200000010ff */
[C---:B------:R-:W-:Y:S01]  /*4fe0*/  IMAD.IADD R39, R2.reuse, 0x1, R39 ;  /* 0x0000000102277824 */ /* 0x040fe200078e0227 */
[----:B------:R-:W-:Y:S01]  /*4ff0*/  F2FP.BF16.F32.PACK_AB R45, R15, R14 ;  /* 0x0000000e0f2d723e */ /* 0x000fe200000010ff */
[----:B------:R-:W-:Y:S01]  /*5000*/  IMAD.IADD R51, R2, 0x1, R51 ;  /* 0x0000000102337824 */ /* 0x000fe200078e0233 */
[----:B------:R-:W-:-:S02]  /*5010*/  F2FP.BF16.F32.PACK_AB R46, R17, R16 ;  /* 0x00000010112e723e */ /* 0x000fc400000010ff */
[----:B------:R-:W-:-:S05]  /*5020*/  F2FP.BF16.F32.PACK_AB R47, R19, R18 ;  /* 0x00000012132f723e */ /* 0x000fca00000010ff */
[----:B------:R2:W-:Y:S01]  /*5030*/  STS.128 [R37], R44 ;  /* 0x0000002c25007388 */ /* 0x0005e20000000c00 */
[----:B------:R-:W-:Y:S01]  /*5040*/  NOP ;  /* 0x0000000000007918 */ /* 0x000fe20000000000 */
[----:B-1----:R-:W1:Y:S01]  /*5050*/  LDTM.x8 R12, tmem[UR7+0x30] ;  /* 0x00003007000c79ee */ /* 0x002e6200081c0000 */
[----:B------:R-:W-:Y:S02]  /*5060*/  F2FP.BF16.F32.PACK_AB R40, R5, R4 ;  /* 0x000000040528723e */ /* 0x000fe400000010ff */
[----:B------:R-:W-:Y:S02]  /*5070*/  F2FP.BF16.F32.PACK_AB R41, R7, R6 ;  /* 0x000000060729723e */ /* 0x000fe400000010ff */
[----:B------:R-:W-:Y:S02]  /*5080*/  F2FP.BF16.F32.PACK_AB R42, R9, R8 ;  /* 0x00000008092a723e */ /* 0x000fe400000010ff */
        /* <DEDUP_REMOVED lines=10> */
[----:B-1----:R-:W-:Y:S02]  /*5130*/  F2FP.BF16.F32.PACK_AB R4, R5, R4 ;  /* 0x000000040504723e */ /* 0x002fe400000010ff */
[----:B------:R-:W-:Y:S02]  /*5140*/  F2FP.BF16.F32.PACK_AB R5, R7, R6 ;  /* 0x000000060705723e */ /* 0x000fe400000010ff */
[----:B------:R-:W-:Y:S02]  /*5150*/  F2FP.BF16.F32.PACK_AB R6, R9, R8 ;  /* 0x000000080906723e */ /* 0x000fe400000010ff */
[----:B------:R-:W-:-:S05]  /*5160*/  F2FP.BF16.F32.PACK_AB R7, R11, R10 ;  /* 0x0000000a0b07723e */ /* 0x000fca00000010ff */
        /* <DEDUP_REMOVED lines=11> */
[----:B------:R-:W-:-:S09]  /*5220*/  R2UR UR6, R33 ;  /* 0x00000000210672ca */ /* 0x000fd200000e0000 */
[----:B------:R-:W-:Y:S02]  /*5230*/  UIADD3 UR5, UPT, UPT, UR5, 0x20, URZ ;  /* 0x0000002005057890 */ /* 0x000fe4000fffe0ff */
[----:B-1----:R-:W-:-:S04]  /*5240*/  UIADD3 UR8, UP0, UPT, UR8, 0x240, URZ ;  /* 0x0000024008087890 */ /* 0x002fc8000ff1e0ff */
[----:B------:R-:W-:-:S09]  /*5250*/  UIADD3.X UR9, UPT, UPT, URZ, UR9, URZ, UP0, !UPT ;  /* 0x00000009ff097290 */ /* 0x000fd200087fe4ff */
[----:B------:R1:W-:Y:S02]  /*5260*/  UTMASTG.2D [UR4], [UR8] ;  /* 0x00000004080073b5 */ /* 0x0003e40008008000 */
[----:B-1----:R0:W-:Y:S02]  /*5270*/  UTMACMDFLUSH ;  /* 0x00000000000079b7 */ /* 0x0021e40000000000 */
.L_x_63:
[----:B------:R-:W-:Y:S05]  /*5280*/  BSYNC.RECONVERGENT B0 ;  /* 0x0000000000007941 */ /* 0x000fea0003800200 */
.L_x_62:
[----:B------:R-:W-:-:S04]  /*5290*/  DEPBAR.LE SB0, 0x1 ;  /* 0x000080400000791a */ /* 0x000fc80000000000 */
.L_x_61:
[----:B------:R-:W-:Y:S01]  /*52a0*/  BAR.SYNC.DEFER_BLOCKING 0x8, 0x80 ;  /* 0x0202000000007b1d */ /* 0x000fe20000010000 */
[C---:B--2---:R-:W-:Y:S02]  /*52b0*/  IMAD R41, R53.reuse, 0x2000, R32 ;  /* 0x0000200035297824 */ /* 0x044fe400078e0220 */
[----:B------:R-:W-:Y:S02]  /*52c0*/  IMAD R48, R53, 0x2000, R2 ;  /* 0x0000200035307824 */ /* 0x000fe400078e0202 */
[----:B------:R-:W-:Y:S01]  /*52d0*/  IMAD R38, R30, 0x80, R41 ;  /* 0x000000801e267824 */ /* 0x000fe200078e0229 */
[----:B------:R-:W1:Y:S03]  /*52e0*/  LDTM.x8 R12, tmem[UR7+0x40] ;  /* 0x00004007000c79ee */ /* 0x000e6600081c0000 */
[----:B------:R-:W-:-:S04]  /*52f0*/  IMAD R49, R26, 0x10, R38 ;  /* 0x000000101a317824 */ /* 0x000fc800078e0226 */
[C---:B------:R-:W-:Y:S01]  /*5300*/  IMAD.IADD R49, R2.reuse, 0x1, R49 ;  /* 0x0000000102317824 */ /* 0x040fe200078e0231 */
[----:B------:R-:W-:Y:S01]  /*5310*/  NOP ;  /* 0x0000000000007918 */ /* 0x000fe20000000000 */
[----:B-1----:R-:W1:Y:S01]  /*5320*/  LDTM.x8 R4, tmem[UR7+0x48] ;  /* 0x00004807000479ee */ /* 0x002e6200081c0000 */
[----:B------:R-:W-:Y:S01]  /*5330*/  F2FP.BF16.F32.PACK_AB R44, R13, R12 ;  /* 0x0000000c0d2c723e */ /* 0x000fe200000010ff */
[----:B------:R-:W-:Y:S01]  /*5340*/  IMAD R13, R29, 0x10, R38 ;  /* 0x000000101d0d7824 */ /* 0x000fe200078e0226 */
[----:B------:R-:W-:Y:S02]  /*5350*/  F2FP.BF16.F32.PACK_AB R45, R15, R14 ;  /* 0x0000000e0f2d723e */ /* 0x000fe400000010ff */
[----:B------:R-:W-:Y:S01]  /*5360*/  F2FP.BF16.F32.PACK_AB R46, R17, R16 ;  /* 0x00000010112e723e */ /* 0x000fe200000010ff */
[----:B------:R-:W-:Y:S01]  /*5370*/  IMAD.IADD R36, R2, 0x1, R13 ;  /* 0x0000000102247824 */ /* 0x000fe200078e020d */
[----:B------:R-:W-:-:S05]  /*5380*/  F2FP.BF16.F32.PACK_AB R47, R19, R18 ;  /* 0x00000012132f723e */ /* 0x000fca00000010ff */
[----:B------:R2:W-:Y:S01]  /*5390*/  STS.128 [R36], R44 ;  /* 0x0000002c24007388 */ /* 0x0005e20000000c00 */
        /* <DEDUP_REMOVED lines=11> */
[----:B------:R-:W-:Y:S02]  /*5450*/  F2FP.BF16.F32.PACK_AB R12, R13, R12 ;  /* 0x0000000c0d0c723e */ /* 0x000fe400000010ff */
[----:B------:R-:W-:Y:S02]  /*5460*/  F2FP.BF16.F32.PACK_AB R13, R15, R14 ;  /* 0x0000000e0f0d723e */ /* 0x000fe400000010ff */
[----:B------:R-:W-:Y:S01]  /*5470*/  F2FP.BF16.F32.PACK_AB R14, R17, R16 ;  /* 0x00000010110e723e */ /* 0x000fe200000010ff */
[----:B------:R-:W-:Y:S01]  /*5480*/  IMAD R17, R27, 0x10, R38 ;  /* 0x000000101b117824 */ /* 0x000fe200078e0226 */
[----:B------:R-:W-:-:S03]  /*5490*/  F2FP.BF16.F32.PACK_AB R15, R19, R18 ;  /* 0x00000012130f723e */ /* 0x000fc600000010ff */
[----:B------:R-:W-:-:S05]  /*54a0*/  IMAD.IADD R38, R2, 0x1, R17 ;  /* 0x0000000102267824 */ /* 0x000fca00078e0211 */
        /* <DEDUP_REMOVED lines=23> */
.L_x_66:
[----:B------:R-:W-:Y:S05]  /*5620*/  BSYNC.RECONVERGENT B0 ;  /* 0x0000000000007941 */ /* 0x000fea0003800200 */
.L_x_65:
[----:B------:R-:W-:-:S04]  /*5630*/  DEPBAR.LE SB0, 0x1 ;  /* 0x000080400000791a */ /* 0x000fc80000000000 */
.L_x_64:
[----:B------:R-:W-:Y:S06]  /*5640*/  BAR.SYNC.DEFER_BLOCKING 0x8, 0x80 ;  /* 0x0202000000007b1d */ /* 0x000fec0000010000 */
[----:B--2---:R-:W1:Y:S01]  /*5650*/  LDTM.x8 R12, tmem[UR7+0x60] ;  /* 0x00006007000c79ee */ /* 0x004e6200081c0000 */
[----:B------:R-:W-:Y:S01]  /*5660*/  NOP ;  /* 0x0000000000007918 */ /* 0x000fe20000000000 */
[----:B-1----:R-:W1:Y:S01]  /*5670*/  LDTM.x8 R4, tmem[UR7+0x68] ;  /* 0x00006807000479ee */ /* 0x002e6200081c0000 */
[----:B------:R-:W-:Y:S02]  /*5680*/  F2FP.BF16.F32.PACK_AB R44, R13, R12 ;  /* 0x0000000c0d2c723e */ /* 0x000fe400000010ff */
[----:B------:R-:W-:-:S02]  /*5690*/  F2FP.BF16.F32.PACK_AB R45, R15, R14 ;  /* 0x0000000e0f2d723e */ /* 0x000fc400000010ff */
        /* <DEDUP_REMOVED lines=39> */
.L_x_69:
[----:B------:R-:W-:Y:S05]  /*5910*/  BSYNC.RECONVERGENT B0 ;  /* 0x0000000000007941 */ /* 0x000fea0003800200 */
.L_x_68:
[----:B------:R-:W-:-:S04]  /*5920*/  DEPBAR.LE SB0, 0x1 ;  /* 0x000080400000791a */ /* 0x000fc80000000000 */
.L_x_67:
        /* <DEDUP_REMOVED lines=45> */
.L_x_72:
[----:B------:R-:W-:Y:S05]  /*5c00*/  BSYNC.RECONVERGENT B0 ;  /* 0x0000000000007941 */ /* 0x000fea0003800200 */
.L_x_71:
[----:B------:R-:W-:-:S04]  /*5c10*/  DEPBAR.LE SB0, 0x1 ;  /* 0x000080400000791a */ /* 0x000fc80000000000 */
.L_x_70:
        /* <DEDUP_REMOVED lines=45> */
.L_x_75:
[----:B------:R-:W-:Y:S05]  /*5ef0*/  BSYNC.RECONVERGENT B0 ;  /* 0x0000000000007941 */ /* 0x000fea0003800200 */
.L_x_74:
[----:B------:R-:W-:-:S04]  /*5f00*/  DEPBAR.LE SB0, 0x1 ;  /* 0x000080400000791a */ /* 0x000fc80000000000 */
.L_x_73:
[----:B------:R-:W-:Y:S01]  /*5f10*/  BAR.SYNC.DEFER_BLOCKING 0x8, 0x80 ;  /* 0x0202000000007b1d */ /* 0x000fe20000010000 */
[----:B------:R-:W-:-:S05]  /*5f20*/  VIADD R3, R3, 0x334a0 ;  /* 0x000334a003037836 */ /* 0x000fca0000000000 */
[----:B------:R-:W-:Y:S01]  /*5f30*/  PRMT R3, RZ, 0x654, R3 ;  /* 0x00000654ff037816 */ /* 0x000fe20000000003 */
[----:B--2---:R-:W1:Y:S01]  /*5f40*/  LDTM.x8 R12, tmem[UR7+0xc0] ;  /* 0x0000c007000c79ee */ /* 0x004e6200081c0000 */
        /* <DEDUP_REMOVED lines=27> */
[----:B------:R-:W-:Y:S01]  /*6100*/  NOP ;  /* 0x0000000000007918 */ /* 0x000fe20000000000 */
[----:B------:R2:W-:Y:S01]  /*6110*/  SYNCS.ARRIVE.TRANS64.RED.A1T0 RZ, [R3+URZ], RZ ;  /* 0x000000ff03ff79a7 */ /* 0x0005e200081004ff */
        /* <DEDUP_REMOVED lines=16> */
.L_x_77:
[----:B------:R-:W-:Y:S05]  /*6220*/  BSYNC.RECONVERGENT B0 ;  /* 0x0000000000007941 */ /* 0x000fea0003800200 */
.L_x_76:
[----:B------:R-:W-:Y:S02]  /*6230*/  IADD3 R25, PT, PT, R25, 0x88, RZ ;  /* 0x0000008819197810 */ /* 0x000fe40007ffe0ff */
[----:B------:R-:W-:Y:S01]  /*6240*/  IADD3 R31, PT, PT, R31, 0x88, RZ ;  /* 0x000000881f1f7810 */ /* 0x000fe20007ffe0ff */
[----:B------:R-:W-:Y:S06]  /*6250*/  @P0 BRA `(.L_x_78) ;  /* 0xffffffe400980947 */ /* 0x000fec000383ffff */
.L_x_55:
[----:B------:R-:W-:-:S13]  /*6260*/  ISETP.NE.AND P0, PT, R21, 0x3, PT ;  /* 0x000000031500780c */ /* 0x000fda0003f05270 */
[----:B------:R-:W-:Y:S05]  /*6270*/  @P0 EXIT ;  /* 0x000000000000094d */ /* 0x000fea0003800000 */
[----:B------:R-:W-:Y:S05]  /*6280*/  WARPSYNC.ALL ;  /* 0x0000000000007948 */ /* 0x000fea0003800000 */
[----:B------:R-:W-:Y:S01]  /*6290*/  NOP ;  /* 0x0000000000007918 */ /* 0x000fe20000000000 */
[----:B------:R-:W1:Y:S01]  /*62a0*/  S2UR UR5, SR_CgaCtaId ;  /* 0x00000000000579c3 */ /* 0x000e620000008800 */
[----:B------:R-:W-:Y:S02]  /*62b0*/  UMOV UR4, 0x50 ;  /* 0x0000005000047882 */ /* 0x000fe40000000000 */
[----:B-1----:R-:W-:-:S09]  /*62c0*/  ULEA UR5, UR5, UR4, 0x18 ;  /* 0x0000000405057291 */ /* 0x002fd2000f8ec0ff */
[----:B------:R-:W1:Y:S02]  /*62d0*/  LDS R2, [UR5] ;  /* 0x00000005ff027984 */ /* 0x000e640008000800 */
[----:B-1----:R-:W-:-:S04]  /*62e0*/  LOP3.LUT R0, R2, 0xffff, RZ, 0xc0, !PT ;  /* 0x0000ffff02007812 */ /* 0x002fc800078ec0ff */
[----:B------:R-:W-:-:S13]  /*62f0*/  ISETP.NE.AND P0, PT, R0, 0xffff, PT ;  /* 0x0000ffff0000780c */ /* 0x000fda0003f05270 */
[----:B------:R-:W-:Y:S05]  /*6300*/  @P0 BRA `(.L_x_79) ;  /* 0x0000000000480947 */ /* 0x000fea0003800000 */
[----:B------:R-:W-:-:S04]  /*6310*/  SHF.R.U32.HI R0, RZ, 0x10, R2 ;  /* 0x00000010ff007819 */ /* 0x000fc80000011602 */
[----:B------:R-:W-:-:S04]  /*6320*/  LOP3.LUT R0, R0, 0x1, RZ, 0xc0, !PT ;  /* 0x0000000100007812 */ /* 0x000fc800078ec0ff */
[----:B------:R-:W-:-:S13]  /*6330*/  ISETP.NE.AND P0, PT, R0, 0x1, PT ;  /* 0x000000010000780c */ /* 0x000fda0003f05270 */
[----:B------:R-:W-:Y:S05]  /*6340*/  @P0 BRA `(.L_x_80) ;  /* 0x00000000002c0947 */ /* 0x000fea0003800000 */
[----:B------:R-:W1:Y:S01]  /*6350*/  S2R R0, SR_LANEID ;  /* 0x0000000000007919 */ /* 0x000e620000000000 */
[----:B------:R-:W-:Y:S01]  /*6360*/  IMAD.MOV.U32 R2, RZ, RZ, -0x20000 ;  /* 0xfffe0000ff027424 */ /* 0x000fe200078e00ff */
[----:B------:R-:W-:Y:S02]  /*6370*/  VOTEU.ANY UR6, UPT, PT ;  /* 0x0000000000067886 */ /* 0x000fe400038e0100 */
[----:B------:R-:W-:Y:S01]  /*6380*/  UFLO.U32 UR6, UR6 ;  /* 0x00000006000672bd */ /* 0x000fe200080e0000 */
[----:B------:R-:W3:Y:S05]  /*6390*/  REDUX UR4, R2 ;  /* 0x00000000020473c4 */ /* 0x000eea0000000000 */
[----:B-1----:R-:W-:-:S02]  /*63a0*/  ISETP.EQ.U32.AND P0, PT, R0, UR6, PT ;  /* 0x0000000600007c0c */ /* 0x002fc4000bf02070 */
[----:B---3--:R-:W-:Y:S01]  /*63b0*/  MOV R0, UR4 ;  /* 0x0000000400007c02 */ /* 0x008fe20008000f00 */
[----:B------:R-:W-:-:S05]  /*63c0*/  UMOV UR4, 0xfffe0000 ;  /* 0xfffe000000047882 */ /* 0x000fca0000000000 */
[----:B------:R1:W-:Y:S05]  /*63d0*/  UTCATOMSWS.AND URZ, UR4 ;  /* 0x0000000400ff79e3 */ /* 0x0003ea0008000000 */
[----:B------:R1:W-:Y:S01]  /*63e0*/  @P0 ATOMS.AND RZ, [UR5], R0 ;  /* 0x00000000ffff098c */ /* 0x0003e2000a800005 */
[----:B------:R-:W-:Y:S05]  /*63f0*/  BRA `(.L_x_81) ;  /* 0x0000000000147947 */ /* 0x000fea0003800000 */
.L_x_80:
[----:B------:R-:W-:Y:S02]  /*6400*/  MOV R2, 0x6420 ;  /* 0x0000642000027802 */ /* 0x000fe40000000f00 */
[----:B--2---:R-:W-:Y:S05]  /*6410*/  CALL.REL.NOINC `($__internal_0_$__cuda_sm10x_tcgen05_guardrail_trap_col_being_dealloced_not_returned_by_alloc) ;  /* 0x0000000800707944 */ /* 0x004fea0003c00000 */
[----:B------:R-:W-:Y:S05]  /*6420*/  BRA `(.L_x_81) ;  /* 0x0000000000087947 */ /* 0x000fea0003800000 */
.L_x_79:
[----:B------:R-:W-:Y:S02]  /*6430*/  MOV R2, 0x6450 ;  /* 0x0000645000027802 */ /* 0x000fe40000000f00 */
[----:B--2---:R-:W-:Y:S05]  /*6440*/  CALL.REL.NOINC `($__internal_2_$__cuda_sm10x_tcgen05_guardrail_trap_unallocated_columns_being_dealloced) ;  /* 0x00000008007c7944 */ /* 0x004fea0003c00000 */
.L_x_81:
[----:B------:R-:W-:Y:S01]  /*6450*/  NOP ;  /* 0x0000000000007918 */ /* 0x000fe20000000000 */
[----:B-1----:R-:W-:Y:S05]  /*6460*/  EXIT ;  /* 0x000000000000794d */ /* 0x002fea0003800000 */
.L_x_13:
[----:B------:R-:W-:-:S07]  /*6470*/  MOV R7, R6 ;  /* 0x0000000600077202 */ /* 0x000fce0000000f00 */
.L_x_82:
[----:B-1----:R1:W2:Y:S02]  /*6480*/  SYNCS.PHASECHK.TRANS64.TRYWAIT P0, [R10+URZ], R7 ;  /* 0x000000070a0075a7 */ /* 0x0022a400080011ff */
[----:B--2---:R-:W-:Y:S05]  /*6490*/  @!P0 NANOSLEEP.SYNCS 0x989680 ;  /* 0x009896800000895d */ /* 0x004fea0003900000 */
[----:B------:R-:W2:Y:S02]  /*64a0*/  @!P0 SYNCS.PHASECHK.TRANS64 P0, [R10+URZ], R7 ;  /* 0x000000070a0085a7 */ /* 0x000ea400080010ff */
[----:B--2---:R-:W-:Y:S05]  /*64b0*/  @!P0 BRA `(.L_x_82) ;  /* 0xfffffffc00f08947 */ /* 0x004fea000383ffff */
[----:B------:R-:W-:Y:S05]  /*64c0*/  BRA `(.L_x_12) ;  /* 0xffffffa000b07947 */ /* 0x000fea000383ffff */
.L_x_16:
[----:B------:R-:W-:-:S07]  /*64d0*/  MOV R3, R2 ;  /* 0x0000000200037202 */ /* 0x000fce0000000f00 */
.L_x_83:
[----:B-1----:R1:W2:Y:S02]  /*64e0*/  SYNCS.PHASECHK.TRANS64.TRYWAIT P0, [R6+URZ], R3 ;  /* 0x00000003060075a7 */ /* 0x0022a400080011ff */
[----:B--2---:R-:W-:Y:S05]  /*64f0*/  @!P0 NANOSLEEP.SYNCS 0x989680 ;  /* 0x009896800000895d */ /* 0x004fea0003900000 */
[----:B------:R-:W2:Y:S02]  /*6500*/  @!P0 SYNCS.PHASECHK.TRANS64 P0, [R6+URZ], R3 ;  /* 0x00000003060085a7 */ /* 0x000ea400080010ff */
[----:B--2---:R-:W-:Y:S05]  /*6510*/  @!P0 BRA `(.L_x_83) ;  /* 0xfffffffc00f08947 */ /* 0x004fea000383ffff */
[----:B------:R-:W-:Y:S05]  /*6520*/  BRA `(.L_x_15) ;  /* 0xffffffa400187947 */ /* 0x000fea000383ffff */
.L_x_24:
[----:B------:R-:W-:-:S07]  /*6530*/  MOV R4, R5 ;  /* 0x0000000500047202 */ /* 0x000fce0000000f00 */
.L_x_84:
[----:B-1----:R1:W2:Y:S02]  /*6540*/  SYNCS.PHASECHK.TRANS64.TRYWAIT P0, [R2+URZ+0x33400], R5 ;  /* 0x03340005020075a7 */ /* 0x0022a400080011ff */
[----:B--2---:R-:W-:Y:S05]  /*6550*/  @!P0 NANOSLEEP.SYNCS 0x989680 ;  /* 0x009896800000895d */ /* 0x004fea0003900000 */
[----:B------:R-:W2:Y:S02]  /*6560*/  @!P0 SYNCS.PHASECHK.TRANS64 P0, [R2+URZ+0x33400], R5 ;  /* 0x03340005020085a7 */ /* 0x000ea400080010ff */
[----:B--2---:R-:W-:Y:S05]  /*6570*/  @!P0 BRA `(.L_x_84) ;  /* 0xfffffffc00f08947 */ /* 0x004fea000383ffff */
[----:B------:R-:W-:Y:S05]  /*6580*/  BRA `(.L_x_85) ;  /* 0xffffffa800507947 */ /* 0x000fea000383ffff */
.L_x_29:
[----:B------:R-:W-:Y:S02]  /*6590*/  MOV R10, UR10 ;  /* 0x0000000a000a7c02 */ /* 0x000fe40008000f00 */
[----:B------:R-:W-:Y:S02]  /*65a0*/  MOV R11, UR10 ;  /* 0x0000000a000b7c02 */ /* 0x000fe40008000f00 */
[----:B------:R-:W-:-:S07]  /*65b0*/  MOV R3, UR8 ;  /* 0x0000000800037c02 */ /* 0x000fce0008000f00 */
.L_x_86:
[----:B-1----:R1:W2:Y:S02]  /*65c0*/  SYNCS.PHASECHK.TRANS64.TRYWAIT P1, [R3+URZ+0x334a0], R11 ;  /* 0x0334a00b030075a7 */ /* 0x0022a400080211ff */
[----:B--2---:R-:W-:Y:S05]  /*65d0*/  @!P1 NANOSLEEP.SYNCS 0x989680 ;  /* 0x009896800000995d */ /* 0x004fea0003900000 */
[----:B------:R-:W2:Y:S02]  /*65e0*/  @!P1 SYNCS.PHASECHK.TRANS64 P1, [R3+URZ+0x334a0], R11 ;  /* 0x0334a00b030095a7 */ /* 0x000ea400080210ff */
[----:B--2---:R-:W-:Y:S05]  /*65f0*/  @!P1 BRA `(.L_x_86) ;  /* 0xfffffffc00f09947 */ /* 0x004fea000383ffff */
[----:B------:R-:W-:Y:S05]  /*6600*/  BRA `(.L_x_87) ;  /* 0xffffffac00f07947 */ /* 0x000fea000383ffff */
.L_x_30:
[----:B------:R-:W-:Y:S02]  /*6610*/  MOV R5, UR14 ;  /* 0x0000000e00057c02 */ /* 0x000fe40008000f00 */
[----:B------:R-:W-:Y:S07]  /*6620*/  MOV R10, R11 ;  /* 0x0000000b000a7202 */ /* 0x000fee0000000f00 */
.L_x_88:
[----:B-1----:R1:W2:Y:S02]  /*6630*/  SYNCS.PHASECHK.TRANS64.TRYWAIT P1, [R5+URZ+0x33460], R11 ;  /* 0x0334600b050075a7 */ /* 0x0022a400080211ff */
[----:B--2---:R-:W-:Y:S05]  /*6640*/  @!P1 NANOSLEEP.SYNCS 0x989680 ;  /* 0x009896800000995d */ /* 0x004fea0003900000 */
[----:B------:R-:W2:Y:S02]  /*6650*/  @!P1 SYNCS.PHASECHK.TRANS64 P1, [R5+URZ+0x33460], R11 ;  /* 0x0334600b050095a7 */ /* 0x000ea400080210ff */
[----:B--2---:R-:W-:Y:S05]  /*6660*/  @!P1 BRA `(.L_x_88) ;  /* 0xfffffffc00f09947 */ /* 0x004fea000383ffff */
[----:B------:R-:W-:Y:S05]  /*6670*/  BRA `(.L_x_89) ;  /* 0xffffffac00fc7947 */ /* 0x000fea000383ffff */
.L_x_32:
[----:B------:R-:W-:Y:S02]  /*6680*/  MOV R3, UR10 ;  /* 0x0000000a00037c02 */ /* 0x000fe40008000f00 */
[----:B------:R-:W-:Y:S07]  /*6690*/  MOV R12, R13 ;  /* 0x0000000d000c7202 */ /* 0x000fee0000000f00 */
.L_x_90:
[----:B-1----:R1:W2:Y:S02]  /*66a0*/  SYNCS.PHASECHK.TRANS64.TRYWAIT P1, [R3+URZ+0x33460], R13 ;  /* 0x0334600d030075a7 */ /* 0x0022a400080211ff */
[----:B--2---:R-:W-:Y:S05]  /*66b0*/  @!P1 NANOSLEEP.SYNCS 0x989680 ;  /* 0x009896800000995d */ /* 0x004fea0003900000 */
[----:B------:R-:W2:Y:S02]  /*66c0*/  @!P1 SYNCS.PHASECHK.TRANS64 P1, [R3+URZ+0x33460], R13 ;  /* 0x0334600d030095a7 */ /* 0x000ea400080210ff */
[----:B--2---:R-:W-:Y:S05]  /*66d0*/  @!P1 BRA `(.L_x_90) ;  /* 0xfffffffc00f09947 */ /* 0x004fea000383ffff */
[----:B------:R-:W-:Y:S05]  /*66e0*/  BRA `(.L_x_91) ;  /* 0xffffffb000d87947 */ /* 0x000fea000383ffff */
.L_x_37:
[----:B------:R-:W-:Y:S07]  /*66f0*/  MOV R16, R17 ;  /* 0x0000001100107202 */ /* 0x000fee0000000f00 */
.L_x_92:
[----:B-1----:R1:W2:Y:S02]  /*6700*/  SYNCS.PHASECHK.TRANS64.TRYWAIT P0, [R26+URZ+0x30], R17 ;  /* 0x000030111a0075a7 */ /* 0x0022a400080011ff */
[----:B--2---:R-:W-:Y:S05]  /*6710*/  @!P0 NANOSLEEP.SYNCS 0x989680 ;  /* 0x009896800000895d */ /* 0x004fea0003900000 */
[----:B------:R-:W2:Y:S02]  /*6720*/  @!P0 SYNCS.PHASECHK.TRANS64 P0, [R26+URZ+0x30], R17 ;  /* 0x000030111a0085a7 */ /* 0x000ea400080010ff */
[----:B--2---:R-:W-:Y:S05]  /*6730*/  @!P0 BRA `(.L_x_92) ;  /* 0xfffffffc00f08947 */ /* 0x004fea000383ffff */
[----:B------:R-:W-:Y:S05]  /*6740*/  BRA `(.L_x_93) ;  /* 0xffffffb8009c7947 */ /* 0x000fea000383ffff */
.L_x_38:
[----:B------:R-:W-:Y:S07]  /*6750*/  MOV R26, R27 ;  /* 0x0000001b001a7202 */ /* 0x000fee0000000f00 */
.L_x_94:
[----:B-1----:R1:W2:Y:S02]  /*6760*/  SYNCS.PHASECHK.TRANS64.TRYWAIT P1, [R28+URZ+0x30], R27 ;  /* 0x0000301b1c0075a7 */ /* 0x0022a400080211ff */
[----:B--2---:R-:W-:Y:S05]  /*6770*/  @!P1 NANOSLEEP.SYNCS 0x989680 ;  /* 0x009896800000995d */ /* 0x004fea0003900000 */
[----:B------:R-:W2:Y:S02]  /*6780*/  @!P1 SYNCS.PHASECHK.TRANS64 P1, [R28+URZ+0x30], R27 ;  /* 0x0000301b1c0095a7 */ /* 0x000ea400080210ff */
[----:B--2---:R-:W-:Y:S05]  /*6790*/  @!P1 BRA `(.L_x_94) ;  /* 0xfffffffc00f09947 */ /* 0x004fea000383ffff */
[----:B------:R-:W-:Y:S05]  /*67a0*/  BRA `(.L_x_95) ;  /* 0xffffffbc00747947 */ /* 0x000fea000383ffff */
.L_x_39:
[-C--:B------:R-:W-:Y:S02]  /*67b0*/  MOV R30, R27.reuse ;  /* 0x0000001b001e7202 */ /* 0x080fe40000000f00 */
[----:B------:R-:W-:Y:S07]  /*67c0*/  MOV R31, R27 ;  /* 0x0000001b001f7202 */ /* 0x000fee0000000f00 */
.L_x_96:
[----:B-1----:R1:W2:Y:S02]  /*67d0*/  SYNCS.PHASECHK.TRANS64.TRYWAIT P1, [R26+URZ+0x30], R31 ;  /* 0x0000301f1a0075a7 */ /* 0x0022a400080211ff */
[----:B--2---:R-:W-:Y:S05]  /*67e0*/  @!P1 NANOSLEEP.SYNCS 0x989680 ;  /* 0x009896800000995d */ /* 0x004fea0003900000 */
[----:B------:R-:W2:Y:S02]  /*67f0*/  @!P1 SYNCS.PHASECHK.TRANS64 P1, [R26+URZ+0x30], R31 ;  /* 0x0000301f1a0095a7 */ /* 0x000ea400080210ff */
[----:B--2---:R-:W-:Y:S05]  /*6800*/  @!P1 BRA `(.L_x_96) ;  /* 0xfffffffc00f09947 */ /* 0x004fea000383ffff */
[----:B------:R-:W-:Y:S05]  /*6810*/  BRA `(.L_x_97) ;  /* 0xffffffbc00dc7947 */ /* 0x000fea000383ffff */
.L_x_40:
[----:B-1----:R-:W-:Y:S07]  /*6820*/  MOV R26, R27 ;  /* 0x0000001b001a7202 */ /* 0x002fee0000000f00 */
.L_x_98:
[----:B-1----:R1:W2:Y:S02]  /*6830*/  SYNCS.PHASECHK.TRANS64.TRYWAIT P1, [R28+URZ+0x30], R27 ;  /* 0x0000301b1c0075a7 */ /* 0x0022a400080211ff */
[----:B--2---:R-:W-:Y:S05]  /*6840*/  @!P1 NANOSLEEP.SYNCS 0x989680 ;  /* 0x009896800000995d */ /* 0x004fea0003900000 */
[----:B------:R-:W2:Y:S02]  /*6850*/  @!P1 SYNCS.PHASECHK.TRANS64 P1, [R28+URZ+0x30], R27 ;  /* 0x0000301b1c0095a7 */ /* 0x000ea400080210ff */
[----:B--2---:R-:W-:Y:S05]  /*6860*/  @!P1 BRA `(.L_x_98) ;  /* 0xfffffffc00f09947 */ /* 0x004fea000383ffff */
[----:B------:R-:W-:Y:S05]  /*6870*/  BRA `(.L_x_99) ;  /* 0xffffffc000447947 */ /* 0x000fea000383ffff */
.L_x_41:
[-C--:B------:R-:W-:Y:S02]  /*6880*/  MOV R30, R27.reuse ;  /* 0x0000001b001e7202 */ /* 0x080fe40000000f00 */
[----:B------:R-:W-:Y:S07]  /*6890*/  MOV R31, R27 ;  /* 0x0000001b001f7202 */ /* 0x000fee0000000f00 */
.L_x_100:
[----:B-1----:R1:W2:Y:S02]  /*68a0*/  SYNCS.PHASECHK.TRANS64.TRYWAIT P1, [R26+URZ+0x30], R31 ;  /* 0x0000301f1a0075a7 */ /* 0x0022a400080211ff */
[----:B--2---:R-:W-:Y:S05]  /*68b0*/  @!P1 NANOSLEEP.SYNCS 0x989680 ;  /* 0x009896800000995d */ /* 0x004fea0003900000 */
[----:B------:R-:W2:Y:S02]  /*68c0*/  @!P1 SYNCS.PHASECHK.TRANS64 P1, [R26+URZ+0x30], R31 ;  /* 0x0000301f1a0095a7 */ /* 0x000ea400080210ff */
[----:B--2---:R-:W-:Y:S05]  /*68d0*/  @!P1 BRA `(.L_x_100) ;  /* 0xfffffffc00f09947 */ /* 0x004fea000383ffff */
[----:B------:R-:W-:Y:S05]  /*68e0*/  BRA `(.L_x_101) ;  /* 0xffffffc000a47947 */ /* 0x000fea000383ffff */
.L_x_42:
[----:B-1----:R-:W-:Y:S07]  /*68f0*/  MOV R26, R27 ;  /* 0x0000001b001a7202 */ /* 0x002fee0000000f00 */
.L_x_102:
[----:B-1----:R1:W2:Y:S02]  /*6900*/  SYNCS.PHASECHK.TRANS64.TRYWAIT P1, [R28+URZ+0x30], R27 ;  /* 0x0000301b1c0075a7 */ /* 0x0022a400080211ff */
[----:B--2---:R-:W-:Y:S05]  /*6910*/  @!P1 NANOSLEEP.SYNCS 0x989680 ;  /* 0x009896800000995d */ /* 0x004fea0003900000 */
[----:B------:R-:W2:Y:S02]  /*6920*/  @!P1 SYNCS.PHASECHK.TRANS64 P1, [R28+URZ+0x30], R27 ;  /* 0x0000301b1c0095a7 */ /* 0x000ea400080210ff */
[----:B--2---:R-:W-:Y:S05]  /*6930*/  @!P1 BRA `(.L_x_102) ;  /* 0xfffffffc00f09947 */ /* 0x004fea000383ffff */
[----:B------:R-:W-:Y:S05]  /*6940*/  BRA `(.L_x_103) ;  /* 0xffffffc400587947 */ /* 0x000fea000383ffff */
.L_x_43:
[-C--:B------:R-:W-:Y:S02]  /*6950*/  MOV R30, R27.reuse ;  /* 0x0000001b001e7202 */ /* 0x080fe40000000f00 */
[----:B------:R-:W-:Y:S07]  /*6960*/  MOV R31, R27 ;  /* 0x0000001b001f7202 */ /* 0x000fee0000000f00 */
.L_x_104:
[----:B-1----:R1:W2:Y:S02]  /*6970*/  SYNCS.PHASECHK.TRANS64.TRYWAIT P1, [R26+URZ+0x30], R31 ;  /* 0x0000301f1a0075a7 */ /* 0x0022a400080211ff */
[----:B--2---:R-:W-:Y:S05]  /*6980*/  @!P1 NANOSLEEP.SYNCS 0x989680 ;  /* 0x009896800000995d */ /* 0x004fea0003900000 */
[----:B------:R-:W2:Y:S02]  /*6990*/  @!P1 SYNCS.PHASECHK.TRANS64 P1, [R26+URZ+0x30], R31 ;  /* 0x0000301f1a0095a7 */ /* 0x000ea400080210ff */
[----:B--2---:R-:W-:Y:S05]  /*69a0*/  @!P1 BRA `(.L_x_104) ;  /* 0xfffffffc00f09947 */ /* 0x004fea000383ffff */
[----:B------:R-:W-:Y:S05]  /*69b0*/  BRA `(.L_x_105) ;  /* 0xffffffc400bc7947 */ /* 0x000fea000383ffff */
.L_x_44:
[----:B-1----:R-:W-:Y:S07]  /*69c0*/  MOV R26, R27 ;  /* 0x0000001b001a7202 */ /* 0x002fee0000000f00 */
.L_x_106:
[----:B-1----:R1:W2:Y:S02]  /*69d0*/  SYNCS.PHASECHK.TRANS64.TRYWAIT P1, [R28+URZ+0x30], R27 ;  /* 0x0000301b1c0075a7 */ /* 0x0022a400080211ff */
[----:B--2---:R-:W-:Y:S05]  /*69e0*/  @!P1 NANOSLEEP.SYNCS 0x989680 ;  /* 0x009896800000995d */ /* 0x004fea0003900000 */
[----:B------:R-:W2:Y:S02]  /*69f0*/  @!P1 SYNCS.PHASECHK.TRANS64 P1, [R28+URZ+0x30], R27 ;  /* 0x0000301b1c0095a7 */ /* 0x000ea400080210ff */
[----:B--2---:R-:W-:Y:S05]  /*6a00*/  @!P1 BRA `(.L_x_106) ;  /* 0xfffffffc00f09947 */ /* 0x004fea000383ffff */
[----:B------:R-:W-:Y:S05]  /*6a10*/  BRA `(.L_x_107) ;  /* 0xffffffc800247947 */ /* 0x000fea000383ffff */
.L_x_45:
[-C--:B------:R-:W-:Y:S02]  /*6a20*/  MOV R30, R27.reuse ;  /* 0x0000001b001e7202 */ /* 0x080fe40000000f00 */
[----:B------:R-:W-:Y:S07]  /*6a30*/  MOV R31, R27 ;  /* 0x0000001b001f7202 */ /* 0x000fee0000000f00 */
.L_x_108:
[----:B-1----:R1:W2:Y:S02]  /*6a40*/  SYNCS.PHASECHK.TRANS64.TRYWAIT P1, [R26+URZ+0x30], R31 ;  /* 0x0000301f1a0075a7 */ /* 0x0022a400080211ff */
[----:B--2---:R-:W-:Y:S05]  /*6a50*/  @!P1 NANOSLEEP.SYNCS 0x989680 ;  /* 0x009896800000995d */ /* 0x004fea0003900000 */
[----:B------:R-:W2:Y:S02]  /*6a60*/  @!P1 SYNCS.PHASECHK.TRANS64 P1, [R26+URZ+0x30], R31 ;  /* 0x0000301f1a0095a7 */ /* 0x000ea400080210ff */
[----:B--2---:R-:W-:Y:S05]  /*6a70*/  @!P1 BRA `(.L_x_108) ;  /* 0xfffffffc00f09947 */ /* 0x004fea000383ffff */
[----:B------:R-:W-:Y:S05]  /*6a80*/  BRA `(.L_x_109) ;  /* 0xffffffc800847947 */ /* 0x000fea000383ffff */
.L_x_46:
[----:B-1----:R-:W-:Y:S07]  /*6a90*/  MOV R26, R27 ;  /* 0x0000001b001a7202 */ /* 0x002fee0000000f00 */
.L_x_110:
[----:B-1----:R1:W2:Y:S02]  /*6aa0*/  SYNCS.PHASECHK.TRANS64.TRYWAIT P1, [R28+URZ+0x30], R27 ;  /* 0x0000301b1c0075a7 */ /* 0x0022a400080211ff */
[----:B--2---:R-:W-:Y:S05]  /*6ab0*/  @!P1 NANOSLEEP.SYNCS 0x989680 ;  /* 0x009896800000995d */ /* 0x004fea0003900000 */
[----:B------:R-:W2:Y:S02]  /*6ac0*/  @!P1 SYNCS.PHASECHK.TRANS64 P1, [R28+URZ+0x30], R27 ;  /* 0x0000301b1c0095a7 */ /* 0x000ea400080210ff */
[----:B--2---:R-:W-:Y:S05]  /*6ad0*/  @!P1 BRA `(.L_x_110) ;  /* 0xfffffffc00f09947 */ /* 0x004fea000383ffff */
[----:B------:R-:W-:Y:S05]  /*6ae0*/  BRA `(.L_x_111) ;  /* 0xffffffcc00387947 */ /* 0x000fea000383ffff */
.L_x_47:
[-C--:B------:R-:W-:Y:S02]  /*6af0*/  MOV R30, R27.reuse ;  /* 0x0000001b001e7202 */ /* 0x080fe40000000f00 */
[----:B------:R-:W-:Y:S07]  /*6b00*/  MOV R31, R27 ;  /* 0x0000001b001f7202 */ /* 0x000fee0000000f00 */
.L_x_112:
[----:B-1----:R1:W2:Y:S02]  /*6b10*/  SYNCS.PHASECHK.TRANS64.TRYWAIT P1, [R26+URZ+0x30], R31 ;  /* 0x0000301f1a0075a7 */ /* 0x0022a400080211ff */
[----:B--2---:R-:W-:Y:S05]  /*6b20*/  @!P1 NANOSLEEP.SYNCS 0x989680 ;  /* 0x009896800000995d */ /* 0x004fea0003900000 */
[----:B------:R-:W2:Y:S02]  /*6b30*/  @!P1 SYNCS.PHASECHK.TRANS64 P1, [R26+URZ+0x30], R31 ;  /* 0x0000301f1a0095a7 */ /* 0x000ea400080210ff */
[----:B--2---:R-:W-:Y:S05]  /*6b40*/  @!P1 BRA `(.L_x_112) ;  /* 0xfffffffc00f09947 */ /* 0x004fea000383ffff */
[----:B------:R-:W-:Y:S05]  /*6b50*/  BRA `(.L_x_113) ;  /* 0xffffffcc009c7947 */ /* 0x000fea000383ffff */
.L_x_48:
[----:B-1----:R-:W-:Y:S07]  /*6b60*/  MOV R26, R27 ;  /* 0x0000001b001a7202 */ /* 0x002fee0000000f00 */
.L_x_114:
[----:B-1----:R1:W2:Y:S02]  /*6b70*/  SYNCS.PHASECHK.TRANS64.TRYWAIT P1, [R28+URZ+0x30], R27 ;  /* 0x0000301b1c0075a7 */ /* 0x0022a400080211ff */
[----:B--2---:R-:W-:Y:S05]  /*6b80*/  @!P1 NANOSLEEP.SYNCS 0x989680 ;  /* 0x009896800000995d */ /* 0x004fea0003900000 */
[----:B------:R-:W2:Y:S02]  /*6b90*/  @!P1 SYNCS.PHASECHK.TRANS64 P1, [R28+URZ+0x30], R27 ;  /* 0x0000301b1c0095a7 */ /* 0x000ea400080210ff */
[----:B--2---:R-:W-:Y:S05]  /*6ba0*/  @!P1 BRA `(.L_x_114) ;  /* 0xfffffffc00f09947 */ /* 0x004fea000383ffff */
[----:B------:R-:W-:Y:S05]  /*6bb0*/  BRA `(.L_x_115) ;  /* 0xffffffd000047947 */ /* 0x000fea000383ffff */
.L_x_49:
[-C--:B------:R-:W-:Y:S02]  /*6bc0*/  MOV R30, R27.reuse ;  /* 0x0000001b001e7202 */ /* 0x080fe40000000f00 */
[----:B------:R-:W-:Y:S07]  /*6bd0*/  MOV R31, R27 ;  /* 0x0000001b001f7202 */ /* 0x000fee0000000f00 */
.L_x_116:
[----:B-1----:R1:W2:Y:S02]  /*6be0*/  SYNCS.PHASECHK.TRANS64.TRYWAIT P1, [R26+URZ+0x30], R31 ;  /* 0x0000301f1a0075a7 */ /* 0x0022a400080211ff */
[----:B--2---:R-:W-:Y:S05]  /*6bf0*/  @!P1 NANOSLEEP.SYNCS 0x989680 ;  /* 0x009896800000995d */ /* 0x004fea0003900000 */
[----:B------:R-:W2:Y:S02]  /*6c00*/  @!P1 SYNCS.PHASECHK.TRANS64 P1, [R26+URZ+0x30], R31 ;  /* 0x0000301f1a0095a7 */ /* 0x000ea400080210ff */
[----:B--2---:R-:W-:Y:S05]  /*6c10*/  @!P1 BRA `(.L_x_116) ;  /* 0xfffffffc00f09947 */ /* 0x004fea000383ffff */
[----:B------:R-:W-:Y:S05]  /*6c20*/  BRA `(.L_x_117) ;  /* 0xffffffd000687947 */ /* 0x000fea000383ffff */
.L_x_50:
[-C--:B------:R-:W-:Y:S02]  /*6c30*/  MOV R24, R9.reuse ;  /* 0x0000000900187202 */ /* 0x080fe40000000f00 */
[----:B------:R-:W-:Y:S07]  /*6c40*/  MOV R25, R9 ;  /* 0x0000000900197202 */ /* 0x000fee0000000f00 */
.L_x_118:
[----:B--2---:R2:W3:Y:S02]  /*6c50*/  SYNCS.PHASECHK.TRANS64.TRYWAIT P1, [R22+URZ+0x30], R25 ;  /* 0x00003019160075a7 */ /* 0x0044e400080211ff */
[----:B---3--:R-:W-:Y:S05]  /*6c60*/  @!P1 NANOSLEEP.SYNCS 0x989680 ;  /* 0x009896800000995d */ /* 0x008fea0003900000 */
[----:B------:R-:W3:Y:S02]  /*6c70*/  @!P1 SYNCS.PHASECHK.TRANS64 P1, [R22+URZ+0x30], R25 ;  /* 0x00003019160095a7 */ /* 0x000ee400080210ff */
[----:B---3--:R-:W-:Y:S05]  /*6c80*/  @!P1 BRA `(.L_x_118) ;  /* 0xfffffffc00f09947 */ /* 0x008fea000383ffff */
[----:B------:R-:W-:Y:S05]  /*6c90*/  BRA `(.L_x_119) ;  /* 0xffffffd400147947 */ /* 0x000fea000383ffff */
.L_x_51:
[-C--:B------:R-:W-:Y:S02]  /*6ca0*/  MOV R4, R7.reuse ;  /* 0x0000000700047202 */ /* 0x080fe40000000f00 */
[----:B------:R-:W-:Y:S07]  /*6cb0*/  MOV R5, R7 ;  /* 0x0000000700057202 */ /* 0x000fee0000000f00 */
.L_x_120:
[----:B-1----:R1:W3:Y:S02]  /*6cc0*/  SYNCS.PHASECHK.TRANS64.TRYWAIT P1, [R24+URZ+0x30], R5 ;  /* 0x00003005180075a7 */ /* 0x0022e400080211ff */
[----:B---3--:R-:W-:Y:S05]  /*6cd0*/  @!P1 NANOSLEEP.SYNCS 0x989680 ;  /* 0x009896800000995d */ /* 0x008fea0003900000 */
[----:B------:R-:W3:Y:S02]  /*6ce0*/  @!P1 SYNCS.PHASECHK.TRANS64 P1, [R24+URZ+0x30], R5 ;  /* 0x00003005180095a7 */ /* 0x000ee400080210ff */
[----:B---3--:R-:W-:Y:S05]  /*6cf0*/  @!P1 BRA `(.L_x_120) ;  /* 0xfffffffc00f09947 */ /* 0x008fea000383ffff */
[----:B------:R-:W-:Y:S05]  /*6d00*/  BRA `(.L_x_121) ;  /* 0xffffffd400787947 */ /* 0x000fea000383ffff */
.L_x_52:
[-C--:B------:R-:W-:Y:S02]  /*6d10*/  MOV R22, R5.reuse ;  /* 0x0000000500167202 */ /* 0x080fe40000000f00 */
[----:B------:R-:W-:Y:S07]  /*6d20*/  MOV R23, R5 ;  /* 0x0000000500177202 */ /* 0x000fee0000000f00 */
.L_x_122:
[----:B-1----:R1:W2:Y:S02]  /*6d30*/  SYNCS.PHASECHK.TRANS64.TRYWAIT P0, [R4+URZ+0x30], R23 ;  /* 0x00003017040075a7 */ /* 0x0022a400080011ff */
[----:B--2---:R-:W-:Y:S05]  /*6d40*/  @!P0 NANOSLEEP.SYNCS 0x989680 ;  /* 0x009896800000895d */ /* 0x004fea0003900000 */
[----:B------:R-:W2:Y:S02]  /*6d50*/  @!P0 SYNCS.PHASECHK.TRANS64 P0, [R4+URZ+0x30], R23 ;  /* 0x00003017040085a7 */ /* 0x000ea400080010ff */
[----:B--2---:R-:W-:Y:S05]  /*6d60*/  @!P0 BRA `(.L_x_122) ;  /* 0xfffffffc00f08947 */ /* 0x004fea000383ffff */
[----:B------:R-:W-:Y:S05]  /*6d70*/  BRA `(.L_x_123) ;  /* 0xffffffd400cc7947 */ /* 0x000fea000383ffff */
.L_x_56:
[----:B------:R-:W-:-:S07]  /*6d80*/  MOV R5, R4 ;  /* 0x0000000400057202 */ /* 0x000fce0000000f00 */
.L_x_124:
[----:B-1----:R1:W2:Y:S02]  /*6d90*/  SYNCS.PHASECHK.TRANS64.TRYWAIT P2, [R3+URZ+0x33490], R5 ;  /* 0x03349005030075a7 */ /* 0x0022a400080411ff */
[----:B--2---:R-:W-:Y:S05]  /*6da0*/  @!P2 NANOSLEEP.SYNCS 0x989680 ;  /* 0x009896800000a95d */ /* 0x004fea0003900000 */
[----:B------:R-:W2:Y:S02]  /*6db0*/  @!P2 SYNCS.PHASECHK.TRANS64 P2, [R3+URZ+0x33490], R5 ;  /* 0x033490050300a5a7 */ /* 0x000ea400080410ff */
[----:B--2---:R-:W-:Y:S05]  /*6dc0*/  @!P2 BRA `(.L_x_124) ;  /* 0xfffffffc00f0a947 */ /* 0x004fea000383ffff */
[----:B------:R-:W-:Y:S05]  /*6dd0*/  BRA `(.L_x_125) ;  /* 0xffffffd800f47947 */ /* 0x000fea000383ffff */
        .weak           $__internal_0_$__cuda_sm10x_tcgen05_guardrail_trap_col_being_dealloced_not_returned_by_alloc
        .type           $__internal_0_$__cuda_sm10x_tcgen05_guardrail_trap_col_being_dealloced_not_returned_by_alloc,@function
        .size           $__internal_0_$__cuda_sm10x_tcgen05_guardrail_trap_col_being_dealloced_not_returned_by_alloc,($__internal_1_$__cuda_sm10x_tcgen05_guardrail_trap_phase_invalid_during_alloc - $__internal_0_$__cuda_sm10x_tcgen05_guardrail_trap_col_being_dealloced_not_returned_by_alloc)
$__internal_0_$__cuda_sm10x_tcgen05_guardrail_trap_col_being_dealloced_not_returned_by_alloc:
[----:B------:R-:W-:Y:S05]  /*6de0*/  BPT.TRAP 0x1 ;  /* 0x000000040000795c */ /* 0x000fea0000300000 */
[----:B------:R-:W-:-:S04]  /*6df0*/  HFMA2 R3, -RZ, RZ, 0, 0 ;  /* 0x00000000ff037431 */ /* 0x000fc800000001ff */
[----:B------:R-:W-:Y:S05]  /*6e00*/  RET.REL.NODEC R2 `(_ZN9deep_gemm24sm100_fp8_gemm_1d1d_implILN4cute4UMMA5MajorE0ELS3_0ELj0ELj7168ELj2048ELj128ELj224ELj128ELj1ELj128ELj128ELj64ELj6ELj128ELj128ELj2ELb0ELj136ELNS_8GemmTypeE0ELb0EN7cutlass10bfloat16_tENS_16EpilogueIdentityEEEvPijjj14CUtensorMap_stS9_S9_S9_S9_) ;  /* 0xffffff90027c7950 */ /* 0x000fea0003c3ffff */
        .weak           $__internal_1_$__cuda_sm10x_tcgen05_guardrail_trap_phase_invalid_during_alloc
        .type           $__internal_1_$__cuda_sm10x_tcgen05_guardrail_trap_phase_invalid_during_alloc,@function
        .size           $__internal_1_$__cuda_sm10x_tcgen05_guardrail_trap_phase_invalid_during_alloc,($__internal_2_$__cuda_sm10x_tcgen05_guardrail_trap_unallocated_columns_being_dealloced - $__internal_1_$__cuda_sm10x_tcgen05_guardrail_trap_phase_invalid_during_alloc)
$__internal_1_$__cuda_sm10x_tcgen05_guardrail_trap_phase_invalid_during_alloc:
[----:B------:R-:W-:Y:S05]  /*6e10*/  BPT.TRAP 0x1 ;  /* 0x000000040000795c */ /* 0x000fea0000300000 */
[----:B------:R-:W-:-:S04]  /*6e20*/  MOV R3, 0x0 ;  /* 0x0000000000037802 */ /* 0x000fc80000000f00 */
[----:B------:R-:W-:Y:S05]  /*6e30*/  RET.REL.NODEC R2 `(_ZN9deep_gemm24sm100_fp8_gemm_1d1d_implILN4cute4UMMA5MajorE0ELS3_0ELj0ELj7168ELj2048ELj128ELj224ELj128ELj1ELj128ELj128ELj64ELj6ELj128ELj128ELj2ELb0ELj136ELNS_8GemmTypeE0ELb0EN7cutlass10bfloat16_tENS_16EpilogueIdentityEEEvPijjj14CUtensorMap_stS9_S9_S9_S9_) ;  /* 0xffffff9002707950 */ /* 0x000fea0003c3ffff */
        .weak           $__internal_2_$__cuda_sm10x_tcgen05_guardrail_trap_unallocated_columns_being_dealloced
        .type           $__internal_2_$__cuda_sm10x_tcgen05_guardrail_trap_unallocated_columns_being_dealloced,@function
        .size           $__internal_2_$__cuda_sm10x_tcgen05_guardrail_trap_unallocated_columns_being_dealloced,($__internal_3_$__cuda_sm20_div_u16 - $__internal_2_$__cuda_sm10x_tcgen05_guardrail_trap_unallocated_columns_being_dealloced)
$__internal_2_$__cuda_sm10x_tcgen05_guardrail_trap_unallocated_columns_being_dealloced:
[----:B------:R-:W-:Y:S05]  /*6e40*/  BPT.TRAP 0x1 ;  /* 0x000000040000795c */ /* 0x000fea0000300000 */
[----:B------:R-:W-:-:S04]  /*6e50*/  HFMA2 R3, -RZ, RZ, 0, 0 ;  /* 0x00000000ff037431 */ /* 0x000fc800000001ff */
[----:B------:R-:W-:Y:S05]  /*6e60*/  RET.REL.NODEC R2 `(_ZN9deep_gemm24sm100_fp8_gemm_1d1d_implILN4cute4UMMA5MajorE0ELS3_0ELj0ELj7168ELj2048ELj128ELj224ELj128ELj1ELj128ELj128ELj64ELj6ELj128ELj128ELj2ELb0ELj136ELNS_8GemmTypeE0ELb0EN7cutlass10bfloat16_tENS_16EpilogueIdentityEEEvPijjj14CUtensorMap_stS9_S9_S9_S9_) ;  /* 0xffffff9002647950 */ /* 0x000fea0003c3ffff */
        .weak           $__internal_3_$__cuda_sm20_div_u16
        .type           $__internal_3_$__cuda_sm20_div_u16,@function
        .size           $__internal_3_$__cuda_sm20_div_u16,(.L_x_130 - $__internal_3_$__cuda_sm20_div_u16)
$__internal_3_$__cuda_sm20_div_u16:
[----:B------:R-:W1:Y:S01]  /*6e70*/  I2F.U16 R5, R39 ;  /* 0x0000002700057306 */ /* 0x000e620000101000 */
[----:B------:R-:W-:-:S07]  /*6e80*/  IMAD.MOV.U32 R0, RZ, RZ, 0x4b800000 ;  /* 0x4b800000ff007424 */ /* 0x000fce00078e00ff */
[----:B------:R-:W-:Y:S01]  /*6e90*/  I2F.U16.RZ R9, R34 ;  /* 0x0000002200097306 */ /* 0x000fe2000010d000 */
[C---:B-1----:R-:W-:Y:S02]  /*6ea0*/  FSETP.GEU.AND P1, PT, |R5|.reuse, 1.175494350822287508e-38, PT ;  /* 0x008000000500780b */ /* 0x042fe40003f2e200 */
[----:B------:R-:W-:Y:S02]  /*6eb0*/  FSETP.GT.AND P2, PT, |R5|, 8.50705917302346158658e+37, PT ;  /* 0x7e8000000500780b */ /* 0x000fe40003f44200 */
[----:B------:R-:W-:Y:S02]  /*6ec0*/  FSEL R0, R0, 1, !P1 ;  /* 0x3f80000000007808 */ /* 0x000fe40004800000 */
[----:B------:R-:W-:Y:S02]  /*6ed0*/  ISETP.NE.U32.AND P1, PT, R39, RZ, PT ;  /* 0x000000ff2700720c */ /* 0x000fe40003f25070 */
[----:B------:R-:W-:-:S05]  /*6ee0*/  FSEL R0, R0, 0.25, !P2 ;  /* 0x3e80000000007808 */ /* 0x000fca0005000000 */
[----:B------:R-:W-:-:S06]  /*6ef0*/  FMUL R5, R5, R0 ;  /* 0x0000000005057220 */ /* 0x000fcc0000400000 */
[----:B------:R-:W1:Y:S02]  /*6f00*/  MUFU.RCP R5, R5 ;  /* 0x0000000500057308 */ /* 0x000e640000001000 */
[----:B-1----:R-:W-:Y:S01]  /*6f10*/  FMUL R0, R0, R5 ;  /* 0x0000000500007220 */ /* 0x002fe20000400000 */
[----:B------:R-:W-:-:S03]  /*6f20*/  IMAD.MOV.U32 R5, RZ, RZ, 0x0 ;  /* 0x00000000ff057424 */ /* 0x000fc600078e00ff */
[----:B------:R-:W-:-:S04]  /*6f30*/  VIADD R0, R0, 0x2 ;  /* 0x0000000200007836 */ /* 0x000fc80000000000 */
[----:B------:R-:W-:-:S04]  /*6f40*/  FMUL.RZ R9, R9, R0 ;  /* 0x0000000009097220 */ /* 0x000fc8000040c000 */
[----:B------:R-:W1:Y:S02]  /*6f50*/  F2I.U32.TRUNC.NTZ R0, R9 ;  /* 0x0000000900007305 */ /* 0x000e64000020f000 */
[----:B-1----:R-:W-:Y:S02]  /*6f60*/  LOP3.LUT R0, R0, 0xffff, RZ, 0xc0, !PT ;  /* 0x0000ffff00007812 */ /* 0x002fe400078ec0ff */
[----:B------:R-:W-:Y:S01]  /*6f70*/  @!P1 MOV R0, 0xffffffff ;  /* 0xffffffff00009802 */ /* 0x000fe20000000f00 */
[----:B------:R-:W-:Y:S06]  /*6f80*/  RET.REL.NODEC R4 `(_ZN9deep_gemm24sm100_fp8_gemm_1d1d_implILN4cute4UMMA5MajorE0ELS3_0ELj0ELj7168ELj2048ELj128ELj224ELj128ELj1ELj128ELj128ELj64ELj6ELj128ELj128ELj2ELb0ELj136ELNS_8GemmTypeE0ELb0EN7cutlass10bfloat16_tENS_16EpilogueIdentityEEEvPijjj14CUtensorMap_stS9_S9_S9_S9_) ;  /* 0xffffff90041c7950 */ /* 0x000fec0003c3ffff */
.L_x_126:
[----:B------:R-:W-:-:S00]  /*6f90*/  BRA `(.L_x_126) ;  /* 0xfffffffc00fc7947 */ /* 0x000fc0000383ffff */
[----:B------:R-:W-:-:S00]  /*6fa0*/  NOP ;  /* 0x0000000000007918 */ /* 0x000fc00000000000 */
        /* <DEDUP_REMOVED lines=13> */
.L_x_130:


//--------------------- .nv.shared._ZN9deep_gemm24sm100_fp8_gemm_1d1d_implILN4cute4UMMA5MajorE0ELS3_0ELj0ELj7168ELj2048ELj128ELj224ELj128ELj1ELj128ELj128ELj64ELj6ELj128ELj128ELj2ELb0ELj136ELNS_8GemmTypeE0ELb0EN7cutlass10bfloat16_tENS_16EpilogueIdentityEEEvPijjj14CUtensorMap_stS9_S9_S9_S9_ --------------------------
	.section	.nv.shared._ZN9deep_gemm24sm100_fp8_gemm_1d1d_implILN4cute4UMMA5MajorE0ELS3_0ELj0ELj7168ELj2048ELj128ELj224ELj128ELj1ELj128ELj128ELj64ELj6ELj128ELj128ELj2ELb0ELj136ELNS_8GemmTypeE0ELb0EN7cutlass10bfloat16_tENS_16EpilogueIdentityEEEvPijjj14CUtensorMap_stS9_S9_S9_S9_,"aw",@nobits
	.sectionflags	@""
	.align	1024
	.zero		1024


//--------------------- .nv.shared.reserved.0     --------------------------
	.section	.nv.shared.reserved.0,"aw",@nobits
	.align	8
	.weak		__nv_reservedSMEM_offset_0_alias
	.size		__nv_reservedSMEM_offset_0_alias, 0, 64
	.other		__nv_reservedSMEM_offset_0_alias,@"STO_CUDA_RESERVED_SHARED STV_DEFAULT"
__nv_reservedSMEM_offset_0_alias:
	.zero		0
.nv.shared.reserved.0:
	.zero		64
	.weak		__nv_reservedSMEM_allocation_phase
	.type		__nv_reservedSMEM_allocation_phase,@object
	.size		__nv_reservedSMEM_allocation_phase,(.L_0 - __nv_reservedSMEM_allocation_phase)
__nv_reservedSMEM_allocation_phase:
	.zero		1
.L_0:
	.zero		7
	.weak		__nv_reservedSMEM_devtool_atexit_pc
	.type		__nv_reservedSMEM_devtool_atexit_pc,@object
	.size		__nv_reservedSMEM_devtool_atexit_pc,(__nv_reservedSMEM_allocation_mask - __nv_reservedSMEM_devtool_atexit_pc)
__nv_reservedSMEM_devtool_atexit_pc:
	.zero		8
	.weak		__nv_reservedSMEM_allocation_mask
	.type		__nv_reservedSMEM_allocation_mask,@object
	.size		__nv_reservedSMEM_allocation_mask,(.L_2 - __nv_reservedSMEM_allocation_mask)
__nv_reservedSMEM_allocation_mask:
	.zero		4
.L_2:
	.zero		4
	.weak		__nv_reservedSMEM_tmem_allocation_pipeline_mbarrier
	.type		__nv_reservedSMEM_tmem_allocation_pipeline_mbarrier,@object
	.size		__nv_reservedSMEM_tmem_allocation_pipeline_mbarrier,(__nv_reservedSMEM_tmem_allocation_pipeline_mbarrier_parity - __nv_reservedSMEM_tmem_allocation_pipeline_mbarrier)
__nv_reservedSMEM_tmem_allocation_pipeline_mbarrier:
	.zero		8
	.weak		__nv_reservedSMEM_tmem_allocation_pipeline_mbarrier_parity
	.type		__nv_reservedSMEM_tmem_allocation_pipeline_mbarrier_parity,@object
	.size		__nv_reservedSMEM_tmem_allocation_pipeline_mbarrier_parity,(.L_4 - __nv_reservedSMEM_tmem_allocation_pipeline_mbarrier_parity)
__nv_reservedSMEM_tmem_allocation_pipeline_mbarrier_parity:
	.zero		4
.L_4:


//--------------------- .nv.global                --------------------------
	.section	.nv.global,"aw",@nobits
.nv.global:
	.type		_ZN47_INTERNAL_d8e6f157_9_kernel_cu_e392859b_28980674cute1_E,@object
	.size		_ZN47_INTERNAL_d8e6f157_9_kernel_cu_e392859b_28980674cute1_E,(_ZN47_INTERNAL_d8e6f157_9_kernel_cu_e392859b_28980674cuda3std3__45__cpo6cbeginE - _ZN47_INTERNAL_d8e6f157_9_kernel_cu_e392859b_28980674cute1_E)
_ZN47_INTERNAL_d8e6f157_9_kernel_cu_e392859b_28980674cute1_E:
	.zero		1
	.type		_ZN47_INTERNAL_d8e6f157_9_kernel_cu_e392859b_28980674cuda3std3__45__cpo6cbeginE,@object
	.size		_ZN47_INTERNAL_d8e6f157_9_kernel_cu_e392859b_28980674cuda3std3__45__cpo6cbeginE,(_ZN47_INTERNAL_d8e6f157_9_kernel_cu_e392859b_28980674cuda3std3__48in_placeE - _ZN47_INTERNAL_d8e6f157_9_kernel_cu_e392859b_28980674cuda3std3__45__cpo6cbeginE)
_ZN47_INTERNAL_d8e6f157_9_kernel_cu_e392859b_28980674cuda3std3__45__cpo6cbeginE:
	.zero		1
	.type		_ZN47_INTERNAL_d8e6f157_9_kernel_cu_e392859b_28980674cuda3std3__48in_placeE,@object
	.size		_ZN47_INTERNAL_d8e6f157_9_kernel_cu_e392859b_28980674cuda3std3__48in_placeE,(_ZN47_INTERNAL_d8e6f157_9_kernel_cu_e392859b_28980674cuda3std6ranges3__45__cpo9iter_moveE - _ZN47_INTERNAL_d8e6f157_9_kernel_cu_e392859b_28980674cuda3std3__48in_placeE)
_ZN47_INTERNAL_d8e6f157_9_kernel_cu_e392859b_28980674cuda3std3__48in_placeE:
	.zero		1
	.type		_ZN47_INTERNAL_d8e6f157_9_kernel_cu_e392859b_28980674cuda3std6ranges3__45__cpo9iter_moveE,@object
	.size		_ZN47_INTERNAL_d8e6f157_9_kernel_cu_e392859b_28980674cuda3std6ranges3__45__cpo9iter_moveE,(_ZN47_INTERNAL_d8e6f157_9_kernel_cu_e392859b_28980674cuda3std3__45__cpo5beginE - _ZN47_INTERNAL_d8e6f157_9_kernel_cu_e392859b_28980674cuda3std6ranges3__45__cpo9iter_moveE)
_ZN47_INTERNAL_d8e6f157_9_kernel_cu_e392859b_28980674cuda3std6ranges3__45__cpo9iter_moveE:
	.zero		1
	.type		_ZN47_INTERNAL_d8e6f157_9_kernel_cu_e392859b_28980674cuda3std3__45__cpo5beginE,@object
	.size		_ZN47_INTERNAL_d8e6f157_9_kernel_cu_e392859b_28980674cuda3std3__45__cpo5beginE,(_ZN47_INTERNAL_d8e6f157_9_kernel_cu_e392859b_28980674cuda3std3__449_GLOBAL__N__d8e6f157_9_kernel_cu_e392859b_28980676ignoreE - _ZN47_INTERNAL_d8e6f157_9_kernel_cu_e392859b_28980674cuda3std3__45__cpo5beginE)
_ZN47_INTERNAL_d8e6f157_9_kernel_cu_e392859b_28980674cuda3std3__45__cpo5beginE:
	.zero		1
	.type		_ZN47_INTERNAL_d8e6f157_9_kernel_cu_e392859b_28980674cuda3std3__449_GLOBAL__N__d8e6f157_9_kernel_cu_e392859b_28980676ignoreE,@object
	.size		_ZN47_INTERNAL_d8e6f157_9_kernel_cu_e392859b_28980674cuda3std3__449_GLOBAL__N__d8e6f157_9_kernel_cu_e392859b_28980676ignoreE,(_ZN47_INTERNAL_d8e6f157_9_kernel_cu_e392859b_28980674cute7productE - _ZN47_INTERNAL_d8e6f157_9_kernel_cu_e392859b_28980674cuda3std3__449_GLOBAL__N__d8e6f157_9_kernel_cu_e392859b_28980676ignoreE)
_ZN47_INTERNAL_d8e6f157_9_kernel_cu_e392859b_28980674cuda3std3__449_GLOBAL__N__d8e6f157_9_kernel_cu_e392859b_28980676ignoreE:
	.zero		1
	.type		_ZN47_INTERNAL_d8e6f157_9_kernel_cu_e392859b_28980674cute7productE,@object
	.size		_ZN47_INTERNAL_d8e6f157_9_kernel_cu_e392859b_28980674cute7productE,(_ZN47_INTERNAL_d8e6f157_9_kernel_cu_e392859b_28980674cuda3std3__45__cpo3endE - _ZN47_INTERNAL_d8e6f157_9_kernel_cu_e392859b_28980674cute7productE)
_ZN47_INTERNAL_d8e6f157_9_kernel_cu_e392859b_28980674cute7productE:
	.zero		1
	.type		_ZN47_INTERNAL_d8e6f157_9_kernel_cu_e392859b_28980674cuda3std3__45__cpo3endE,@object
	.size		_ZN47_INTERNAL_d8e6f157_9_kernel_cu_e392859b_28980674cuda3std3__45__cpo3endE,(_ZN47_INTERNAL_d8e6f157_9_kernel_cu_e392859b_28980674cuda3std3__419piecewise_constructE - _ZN47_INTERNAL_d8e6f157_9_kernel_cu_e392859b_28980674cuda3std3__45__cpo3endE)
_ZN47_INTERNAL_d8e6f157_9_kernel_cu_e392859b_28980674cuda3std3__45__cpo3endE:
	.zero		1
	.type		_ZN47_INTERNAL_d8e6f157_9_kernel_cu_e392859b_28980674cuda3std3__419piecewise_constructE,@object
	.size		_ZN47_INTERNAL_d8e6f157_9_kernel_cu_e392859b_28980674cuda3std3__419piecewise_constructE,(_ZN47_INTERNAL_d8e6f157_9_kernel_cu_e392859b_28980674cuda3std3__45__cpo4cendE - _ZN47_INTERNAL_d8e6f157_9_kernel_cu_e392859b_28980674cuda3std3__419piecewise_constructE)
_ZN47_INTERNAL_d8e6f157_9_kernel_cu_e392859b_28980674cuda3std3__419piecewise_constructE:
	.zero		1
	.type		_ZN47_INTERNAL_d8e6f157_9_kernel_cu_e392859b_28980674cuda3std3__45__cpo4cendE,@object
	.size		_ZN47_INTERNAL_d8e6f157_9_kernel_cu_e392859b_28980674cuda3std3__45__cpo4cendE,(_ZN47_INTERNAL_d8e6f157_9_kernel_cu_e392859b_28980674cuda3std6ranges3__45__cpo4swapE - _ZN47_INTERNAL_d8e6f157_9_kernel_cu_e392859b_28980674cuda3std3__45__cpo4cendE)
_ZN47_INTERNAL_d8e6f157_9_kernel_cu_e392859b_28980674cuda3std3__45__cpo4cendE:
	.zero		1
	.type		_ZN47_INTERNAL_d8e6f157_9_kernel_cu_e392859b_28980674cuda3std6ranges3__45__cpo4swapE,@object
	.size		_ZN47_INTERNAL_d8e6f157_9_kernel_cu_e392859b_28980674cuda3std6ranges3__45__cpo4swapE,(.L_12 - _ZN47_INTERNAL_d8e6f157_9_kernel_cu_e392859b_28980674cuda3std6ranges3__45__cpo4swapE)
_ZN47_INTERNAL_d8e6f157_9_kernel_cu_e392859b_28980674cuda3std6ranges3__45__cpo4swapE:
	.zero		1
.L_12:


//--------------------- .nv.constant0._ZN9deep_gemm24sm100_fp8_gemm_1d1d_implILN4cute4UMMA5MajorE0ELS3_0ELj0ELj7168ELj2048ELj128ELj224ELj128ELj1ELj128ELj128ELj64ELj6ELj128ELj128ELj2ELb0ELj136ELNS_8GemmTypeE0ELb0EN7cutlass10bfloat16_tENS_16EpilogueIdentityEEEvPijjj14CUtensorMap_stS9_S9_S9_S9_ --------------------------
	.section	.nv.constant0._ZN9deep_gemm24sm100_fp8_gemm_1d1d_implILN4cute4UMMA5MajorE0ELS3_0ELj0ELj7168ELj2048ELj128ELj224ELj128ELj1ELj128ELj128ELj64ELj6ELj128ELj128ELj2ELb0ELj136ELNS_8GemmTypeE0ELb0EN7cutlass10bfloat16_tENS_16EpilogueIdentityEEEvPijjj14CUtensorMap_stS9_S9_S9_S9_,"a",@progbits
	.sectionflags	@""
	.align	4
.nv.constant0._ZN9deep_gemm24sm100_fp8_gemm_1d1d_implILN4cute4UMMA5MajorE0ELS3_0ELj0ELj7168ELj2048ELj128ELj224ELj128ELj1ELj128ELj128ELj64ELj6ELj128ELj128ELj2ELb0ELj136ELNS_8GemmTypeE0ELb0EN7cutlass10bfloat16_tENS_16EpilogueIdentityEEEvPijjj14CUtensorMap_stS9_S9_S9_S9_:
	.zero		1600


//--------------------- SYMBOLS --------------------------

	.type		.nv.reservedSmem.offset0,@object
	.size		.nv.reservedSmem.offset0,0x4
	.type		.nv.reservedSmem.cap,@object
	.size		.nv.reservedSmem.cap,0x4
